// auto-generated by cutlass_sweep.gemm — config: {"arch": "sm_100", "cluster_m": 1, "cluster_n": 1, "dtype": "e4m3", "dtype_b": "e4m3", "layout": "nt", "stages": 7, "tile_k": 32, "tile_m": 128, "tile_n": 128}
#include "cutlass/cutlass.h"
#include "cutlass/gemm/collective/collective_builder.hpp"
#include "cutlass/gemm/device/gemm_universal_adapter.h"
#include "cutlass/gemm/kernel/gemm_universal.hpp"
#include "cutlass/epilogue/collective/collective_builder.hpp"

using ElemA = cutlass::float_e4m3_t;
using ElemB = cutlass::float_e4m3_t;
using ElemCD = cutlass::float_e4m3_t;
using Acc  = float;
using TileShape    = cute::Shape<cute::_128, cute::_128, cute::_32>;
using ClusterShape = cute::Shape<cute::_1, cute::_1, cute::_1>;

using CollectiveEpilogue = typename cutlass::epilogue::collective::CollectiveBuilder<
    cutlass::arch::Sm100, cutlass::arch::OpClassTensorOp,
    TileShape, ClusterShape,
    cutlass::epilogue::collective::EpilogueTileAuto,
    Acc, Acc,
    ElemCD, cutlass::layout::RowMajor, 128 / cutlass::sizeof_bits<ElemCD>::value,
    ElemCD, cutlass::layout::RowMajor, 128 / cutlass::sizeof_bits<ElemCD>::value,
    cutlass::epilogue::collective::EpilogueScheduleAuto
  >::CollectiveOp;

using CollectiveMainloop = typename cutlass::gemm::collective::CollectiveBuilder<
    cutlass::arch::Sm100, cutlass::arch::OpClassTensorOp,
    ElemA, cutlass::layout::RowMajor, 128 / cutlass::sizeof_bits<ElemA>::value,
    ElemB, cutlass::layout::ColumnMajor, 128 / cutlass::sizeof_bits<ElemB>::value,
    Acc,
    TileShape, ClusterShape,
    cutlass::gemm::collective::StageCount<7>,
    cutlass::gemm::collective::KernelScheduleAuto
  >::CollectiveOp;

using GemmKernel = cutlass::gemm::kernel::GemmUniversal<
    cute::Shape<int,int,int,int>,
    CollectiveMainloop,
    CollectiveEpilogue
>;
using Gemm = cutlass::gemm::device::GemmUniversalAdapter<GemmKernel>;

// Force the device kernel symbol into the cubin without needing a host main.
auto* _anchor = &cutlass::device_kernel<GemmKernel>;


// ===== COMPILED SASS (sm_100a) =====

	.target	sm_100a

	.elftype	@"ET_EXEC"


//--------------------- .note.nv.tkinfo           --------------------------
	.section	.note.nv.tkinfo,"",@"SHT_NOTE"
	.sectionflags	@"SHF_NOTE_NV_TKINFO"
	.tkinfo
        /*0018*/ 	.word	0x00000002
        /*0030*/ 	.string	""
        /*0030*/ 	.string	"ptxas"
        /*0030*/ 	.string	"Cuda compilation tools, release 13.0, V13.0.88"
        /*0030*/ 	.string	"Build cuda_13.0.r13.0/compiler.36424714_0"
        /*0030*/ 	.string	"-arch sm_100a -m 64 "



//--------------------- .note.nv.cuinfo           --------------------------
	.section	.note.nv.cuinfo,"",@"SHT_NOTE"
	.sectionflags	@"SHF_NOTE_NV_CUINFO"
        /*0018*/ 	.short	0x0002
        /*001a*/ 	.short	0x0064
        /*001c*/ 	.short	0x0082
	.zero		2


//--------------------- .nv.info                  --------------------------
	.section	.nv.info,"",@"SHT_CUDA_INFO"
	.align	4


	//----- nvinfo : EIATTR_REGCOUNT
	.align		4
        /*0000*/ 	.byte	0x04, 0x2f
        /*0002*/ 	.short	(.L_19 - .L_18)
	.align		4
.L_18:
        /*0004*/ 	.word	index@(_ZN7cutlass13device_kernelINS_4gemm6kernel13GemmUniversalIN4cute5tupleIJiiiiEEENS1_10collective13CollectiveMmaINS1_35MainloopSm100TmaUmmaWarpSpecializedILi7ELi2ELi4ENS5_IJNS4_1CILi1EEESB_SB_EEEEENS5_IJNSA_ILi128EEESE_NSA_ILi32EEEEEENS_12float_e4m3_tENS5_IJlSB_lEEESH_SI_NS4_8TiledMMAINS4_8MMA_AtomIJNS4_10MMA_TraitsINS4_19SM100_MMA_F8F6F4_SSEJSH_SH_fSE_SE_NS4_17integral_constantINS4_4UMMA5MajorELSP_0EEESQ_NSN_INSO_7ScaleInELSR_0EEESS_EEEEEENS4_6LayoutISC_NS5_IJNSA_ILi0EEESW_SW_EEEEENS5_IJNS4_10UnderscoreESZ_SZ_EEEEENS4_13SM90_TMA_LOADENS4_14ComposedLayoutINS4_7SwizzleILi1ELi4ELi3EEENS4_18smem_ptr_flag_bitsILi8EEENSV_INS5_IJNSA_ILi8EEESF_EEENS5_IJSF_SB_EEEEEEEvNS4_8identityES12_S1C_vS1D_EENS_8epilogue10collective18CollectiveEpilogueINS1F_23Sm100TmaWarpSpecializedILi2ELi2ELi64ELb0ELb0EEEJSG_NS5_IJNSV_ISE_SB_EENSV_INSA_ILi64EEESB_EEEEESH_SI_SH_SI_NS1F_6fusion15FusionCallbacksIS1J_NS1O_17LinearCombinationISH_fSH_fLNS_15FloatRoundStyleE2EEESG_S1N_JEEENS4_5SM1004TMEM4LOAD26SM100_TMEM_LOAD_32dp32b64xES12_NS13_INS14_ILi2ELi4ELi3EEES17_NSV_INS5_IJS18_S1L_EEENS5_IJS1L_SB_EEEEEEENS4_39AutoVectorizingCopyWithAssumedAlignmentILi128EEENS4_14SM90_TMA_STOREES22_S24_S24_EEEvvEEEEvNT_6ParamsE)
        /*0008*/ 	.word	0x000000e0


	//----- nvinfo : EIATTR_FRAME_SIZE
	.align		4
.L_19:
        /*000c*/ 	.byte	0x04, 0x11
        /*000e*/ 	.short	(.L_21 - .L_20)
	.align		4
.L_20:
        /*0010*/ 	.word	index@($__internal_2_$__cuda_sm10x_tcgen05_guardrail_trap_unallocated_columns_being_dealloced)
        /*0014*/ 	.word	0x00000000


	//----- nvinfo : EIATTR_FRAME_SIZE
	.align		4
.L_21:
        /*0018*/ 	.byte	0x04, 0x11
        /*001a*/ 	.short	(.L_23 - .L_22)
	.align		4
.L_22:
        /*001c*/ 	.word	index@($__internal_1_$__cuda_sm10x_tcgen05_guardrail_trap_phase_invalid_during_alloc)
        /*0020*/ 	.word	0x00000000


	//----- nvinfo : EIATTR_FRAME_SIZE
	.align		4
.L_23:
        /*0024*/ 	.byte	0x04, 0x11
        /*0026*/ 	.short	(.L_25 - .L_24)
	.align		4
.L_24:
        /*0028*/ 	.word	index@($__internal_0_$__cuda_sm10x_tcgen05_guardrail_trap_col_being_dealloced_not_returned_by_alloc)
        /*002c*/ 	.word	0x00000000


	//----- nvinfo : EIATTR_FRAME_SIZE
	.align		4
.L_25:
        /*0030*/ 	.byte	0x04, 0x11
        /*0032*/ 	.short	(.L_27 - .L_26)
	.align		4
.L_26:
        /*0034*/ 	.word	index@(_ZN7cutlass13device_kernelINS_4gemm6kernel13GemmUniversalIN4cute5tupleIJiiiiEEENS1_10collective13CollectiveMmaINS1_35MainloopSm100TmaUmmaWarpSpecializedILi7ELi2ELi4ENS5_IJNS4_1CILi1EEESB_SB_EEEEENS5_IJNSA_ILi128EEESE_NSA_ILi32EEEEEENS_12float_e4m3_tENS5_IJlSB_lEEESH_SI_NS4_8TiledMMAINS4_8MMA_AtomIJNS4_10MMA_TraitsINS4_19SM100_MMA_F8F6F4_SSEJSH_SH_fSE_SE_NS4_17integral_constantINS4_4UMMA5MajorELSP_0EEESQ_NSN_INSO_7ScaleInELSR_0EEESS_EEEEEENS4_6LayoutISC_NS5_IJNSA_ILi0EEESW_SW_EEEEENS5_IJNS4_10UnderscoreESZ_SZ_EEEEENS4_13SM90_TMA_LOADENS4_14ComposedLayoutINS4_7SwizzleILi1ELi4ELi3EEENS4_18smem_ptr_flag_bitsILi8EEENSV_INS5_IJNSA_ILi8EEESF_EEENS5_IJSF_SB_EEEEEEEvNS4_8identityES12_S1C_vS1D_EENS_8epilogue10collective18CollectiveEpilogueINS1F_23Sm100TmaWarpSpecializedILi2ELi2ELi64ELb0ELb0EEEJSG_NS5_IJNSV_ISE_SB_EENSV_INSA_ILi64EEESB_EEEEESH_SI_SH_SI_NS1F_6fusion15FusionCallbacksIS1J_NS1O_17LinearCombinationISH_fSH_fLNS_15FloatRoundStyleE2EEESG_S1N_JEEENS4_5SM1004TMEM4LOAD26SM100_TMEM_LOAD_32dp32b64xES12_NS13_INS14_ILi2ELi4ELi3EEES17_NSV_INS5_IJS18_S1L_EEENS5_IJS1L_SB_EEEEEEENS4_39AutoVectorizingCopyWithAssumedAlignmentILi128EEENS4_14SM90_TMA_STOREES22_S24_S24_EEEvvEEEEvNT_6ParamsE)
        /*0038*/ 	.word	0x00000000


	//----- nvinfo : EIATTR_MIN_STACK_SIZE
	.align		4
.L_27:
        /*003c*/ 	.byte	0x04, 0x12
        /*003e*/ 	.short	(.L_29 - .L_28)
	.align		4
.L_28:
        /*0040*/ 	.word	index@(_ZN7cutlass13device_kernelINS_4gemm6kernel13GemmUniversalIN4cute5tupleIJiiiiEEENS1_10collective13CollectiveMmaINS1_35MainloopSm100TmaUmmaWarpSpecializedILi7ELi2ELi4ENS5_IJNS4_1CILi1EEESB_SB_EEEEENS5_IJNSA_ILi128EEESE_NSA_ILi32EEEEEENS_12float_e4m3_tENS5_IJlSB_lEEESH_SI_NS4_8TiledMMAINS4_8MMA_AtomIJNS4_10MMA_TraitsINS4_19SM100_MMA_F8F6F4_SSEJSH_SH_fSE_SE_NS4_17integral_constantINS4_4UMMA5MajorELSP_0EEESQ_NSN_INSO_7ScaleInELSR_0EEESS_EEEEEENS4_6LayoutISC_NS5_IJNSA_ILi0EEESW_SW_EEEEENS5_IJNS4_10UnderscoreESZ_SZ_EEEEENS4_13SM90_TMA_LOADENS4_14ComposedLayoutINS4_7SwizzleILi1ELi4ELi3EEENS4_18smem_ptr_flag_bitsILi8EEENSV_INS5_IJNSA_ILi8EEESF_EEENS5_IJSF_SB_EEEEEEEvNS4_8identityES12_S1C_vS1D_EENS_8epilogue10collective18CollectiveEpilogueINS1F_23Sm100TmaWarpSpecializedILi2ELi2ELi64ELb0ELb0EEEJSG_NS5_IJNSV_ISE_SB_EENSV_INSA_ILi64EEESB_EEEEESH_SI_SH_SI_NS1F_6fusion15FusionCallbacksIS1J_NS1O_17LinearCombinationISH_fSH_fLNS_15FloatRoundStyleE2EEESG_S1N_JEEENS4_5SM1004TMEM4LOAD26SM100_TMEM_LOAD_32dp32b64xES12_NS13_INS14_ILi2ELi4ELi3EEES17_NSV_INS5_IJS18_S1L_EEENS5_IJS1L_SB_EEEEEEENS4_39AutoVectorizingCopyWithAssumedAlignmentILi128EEENS4_14SM90_TMA_STOREES22_S24_S24_EEEvvEEEEvNT_6ParamsE)
        /*0044*/ 	.word	0x00000000
.L_29:


//--------------------- .nv.compat                --------------------------
	.section	.nv.compat,"",@"SHT_CUDA_COMPAT_INFO"
	.align	4
        /*0000*/ 	.byte	0x02, 0x09, 0x01, 0x00, 0x02, 0x02, 0x02, 0x00, 0x02, 0x05, 0x05, 0x00, 0x03, 0x07, 0x01, 0x01
        /*0010*/ 	.byte	0x02, 0x03, 0x01, 0x00, 0x02, 0x06, 0x01, 0x00, 0x04, 0x0b, 0x08, 0x00, 0x09, 0x00, 0x00, 0x00
        /*0020*/ 	.byte	0x00, 0x00, 0x00, 0x00


//--------------------- .nv.info._ZN7cutlass13device_kernelINS_4gemm6kernel13GemmUniversalIN4cute5tupleIJiiiiEEENS1_10collective13CollectiveMmaINS1_35MainloopSm100TmaUmmaWarpSpecializedILi7ELi2ELi4ENS5_IJNS4_1CILi1EEESB_SB_EEEEENS5_IJNSA_ILi128EEESE_NSA_ILi32EEEEEENS_12float_e4m3_tENS5_IJlSB_lEEESH_SI_NS4_8TiledMMAINS4_8MMA_AtomIJNS4_10MMA_TraitsINS4_19SM100_MMA_F8F6F4_SSEJSH_SH_fSE_SE_NS4_17integral_constantINS4_4UMMA5MajorELSP_0EEESQ_NSN_INSO_7ScaleInELSR_0EEESS_EEEEEENS4_6LayoutISC_NS5_IJNSA_ILi0EEESW_SW_EEEEENS5_IJNS4_10UnderscoreESZ_SZ_EEEEENS4_13SM90_TMA_LOADENS4_14ComposedLayoutINS4_7SwizzleILi1ELi4ELi3EEENS4_18smem_ptr_flag_bitsILi8EEENSV_INS5_IJNSA_ILi8EEESF_EEENS5_IJSF_SB_EEEEEEEvNS4_8identityES12_S1C_vS1D_EENS_8epilogue10collective18CollectiveEpilogueINS1F_23Sm100TmaWarpSpecializedILi2ELi2ELi64ELb0ELb0EEEJSG_NS5_IJNSV_ISE_SB_EENSV_INSA_ILi64EEESB_EEEEESH_SI_SH_SI_NS1F_6fusion15FusionCallbacksIS1J_NS1O_17LinearCombinationISH_fSH_fLNS_15FloatRoundStyleE2EEESG_S1N_JEEENS4_5SM1004TMEM4LOAD26SM100_TMEM_LOAD_32dp32b64xES12_NS13_INS14_ILi2ELi4ELi3EEES17_NSV_INS5_IJS18_S1L_EEENS5_IJS1L_SB_EEEEEEENS4_39AutoVectorizingCopyWithAssumedAlignmentILi128EEENS4_14SM90_TMA_STOREES22_S24_S24_EEEvvEEEEvNT_6ParamsE --------------------------
	.section	.nv.info._ZN7cutlass13device_kernelINS_4gemm6kernel13GemmUniversalIN4cute5tupleIJiiiiEEENS1_10collective13CollectiveMmaINS1_35MainloopSm100TmaUmmaWarpSpecializedILi7ELi2ELi4ENS5_IJNS4_1CILi1EEESB_SB_EEEEENS5_IJNSA_ILi128EEESE_NSA_ILi32EEEEEENS_12float_e4m3_tENS5_IJlSB_lEEESH_SI_NS4_8TiledMMAINS4_8MMA_AtomIJNS4_10MMA_TraitsINS4_19SM100_MMA_F8F6F4_SSEJSH_SH_fSE_SE_NS4_17integral_constantINS4_4UMMA5MajorELSP_0EEESQ_NSN_INSO_7ScaleInELSR_0EEESS_EEEEEENS4_6LayoutISC_NS5_IJNSA_ILi0EEESW_SW_EEEEENS5_IJNS4_10UnderscoreESZ_SZ_EEEEENS4_13SM90_TMA_LOADENS4_14ComposedLayoutINS4_7SwizzleILi1ELi4ELi3EEENS4_18smem_ptr_flag_bitsILi8EEENSV_INS5_IJNSA_ILi8EEESF_EEENS5_IJSF_SB_EEEEEEEvNS4_8identityES12_S1C_vS1D_EENS_8epilogue10collective18CollectiveEpilogueINS1F_23Sm100TmaWarpSpecializedILi2ELi2ELi64ELb0ELb0EEEJSG_NS5_IJNSV_ISE_SB_EENSV_INSA_ILi64EEESB_EEEEESH_SI_SH_SI_NS1F_6fusion15FusionCallbacksIS1J_NS1O_17LinearCombinationISH_fSH_fLNS_15FloatRoundStyleE2EEESG_S1N_JEEENS4_5SM1004TMEM4LOAD26SM100_TMEM_LOAD_32dp32b64xES12_NS13_INS14_ILi2ELi4ELi3EEES17_NSV_INS5_IJS18_S1L_EEENS5_IJS1L_SB_EEEEEEENS4_39AutoVectorizingCopyWithAssumedAlignmentILi128EEENS4_14SM90_TMA_STOREES22_S24_S24_EEEvvEEEEvNT_6ParamsE,"",@"SHT_CUDA_INFO"
	.sectionflags	@""
	.align	4


	//----- nvinfo : EIATTR_CUDA_API_VERSION
	.align		4
        /*0000*/ 	.byte	0x04, 0x37
        /*0002*/ 	.short	(.L_31 - .L_30)
.L_30:
        /*0004*/ 	.word	0x00000082


	//----- nvinfo : EIATTR_KPARAM_INFO
	.align		4
.L_31:
        /*0008*/ 	.byte	0x04, 0x17
        /*000a*/ 	.short	(.L_33 - .L_32)
.L_32:
        /*000c*/ 	.word	0x00000000
        /*0010*/ 	.short	0x0000
        /*0012*/ 	.short	0x0000
        /*0014*/ 	.byte	0x00, 0xf0, 0x01, 0x20


	//----- nvinfo : EIATTR_AT_ENTRY_FRAGMENTS
	.align		4
.L_33:
        /*0018*/ 	.byte	0x04, 0x4f
        /*001a*/ 	.short	(.L_35 - .L_34)


	//   ....[0]....
.L_34:
        /*001c*/ 	.word	0x00000006


	//----- nvinfo : EIATTR_RESERVED_SMEM_USED
	.align		4
.L_35:
        /*0020*/ 	.byte	0x01, 0x41
	.zero		2


	//----- nvinfo : EIATTR_SPARSE_MMA_MASK
	.align		4
        /*0024*/ 	.byte	0x03, 0x50
        /*0026*/ 	.short	0x0000


	//----- nvinfo : EIATTR_TCGEN05_1CTA_USED
	.align		4
        /*0028*/ 	.byte	0x01, 0x51
	.zero		2


	//----- nvinfo : EIATTR_MAXREG_COUNT
	.align		4
        /*002c*/ 	.byte	0x03, 0x1b
        /*002e*/ 	.short	0x00ff


	//----- nvinfo : EIATTR_NUM_BARRIERS
	.align		4
        /*0030*/ 	.byte	0x02, 0x4c
        /*0032*/ 	.byte	0x07
	.zero		1


	//----- nvinfo : EIATTR_EXTERNS
	.align		4
        /*0034*/ 	.byte	0x04, 0x0f
        /*0036*/ 	.short	(.L_37 - .L_36)


	//   ....[0]....
	.align		4
.L_36:
        /*0038*/ 	.word	index@(__assertfail)


	//----- nvinfo : EIATTR_MERCURY_ISA_VERSION
	.align		4
.L_37:
        /*003c*/ 	.byte	0x03, 0x5f
        /*003e*/ 	.short	0x0101


	//----- nvinfo : EIATTR_INT_WARP_WIDE_INSTR_OFFSETS
	.align		4
        /*0040*/ 	.byte	0x04, 0x31
        /*0042*/ 	.short	(.L_39 - .L_38)


	//   ....[0]....
.L_38:
        /*0044*/ 	.word	0x00001de0


	//   ....[1]....
        /*0048*/ 	.word	0x00003890


	//   ....[2]....
        /*004c*/ 	.word	0x000038b0


	//   ....[3]....
        /*0050*/ 	.word	0x000038e0


	//   ....[4]....
        /*0054*/ 	.word	0x00004210


	//   ....[5]....
        /*0058*/ 	.word	0x00004280


	//   ....[6]....
        /*005c*/ 	.word	0x00004460


	//   ....[7]....
        /*0060*/ 	.word	0x000045c0


	//----- nvinfo : EIATTR_COOP_GROUP_MASK_REGIDS
	.align		4
.L_39:
        /*0064*/ 	.byte	0x04, 0x29
        /*0066*/ 	.short	(.L_41 - .L_40)


	//   ....[0]....
.L_40:
        /*0068*/ 	.word	0xffffffff


	//   ....[1]....
        /*006c*/ 	.word	0xffffffff


	//   ....[2]....
        /*0070*/ 	.word	0xffffffff


	//   ....[3]....
        /*0074*/ 	.word	0xffffffff


	//   ....[4]....
        /*0078*/ 	.word	0xffffffff


	//   ....[5]....
        /*007c*/ 	.word	0xffffffff


	//   ....[6]....
        /*0080*/ 	.word	0xffffffff


	//   ....[7]....
        /*0084*/ 	.word	0xffffffff


	//   ....[8]....
        /*0088*/ 	.word	0xffffffff


	//   ....[9]....
        /*008c*/ 	.word	0xffffffff


	//   ....[10]....
        /*0090*/ 	.word	0xffffffff


	//   ....[11]....
        /*0094*/ 	.word	0xffffffff


	//   ....[12]....
        /*0098*/ 	.word	0xffffffff


	//----- nvinfo : EIATTR_COOP_GROUP_INSTR_OFFSETS
	.align		4
.L_41:
        /*009c*/ 	.byte	0x04, 0x28
        /*009e*/ 	.short	(.L_43 - .L_42)


	//   ....[0]....
.L_42:
        /*00a0*/ 	.word	0x00000090


	//   ....[1]....
        /*00a4*/ 	.word	0x000004d0


	//   ....[2]....
        /*00a8*/ 	.word	0x000006a0


	//   ....[3]....
        /*00ac*/ 	.word	0x00000800


	//   ....[4]....
        /*00b0*/ 	.word	0x00000900


	//   ....[5]....
        /*00b4*/ 	.word	0x00000a70


	//   ....[6]....
        /*00b8*/ 	.word	0x00000c10


	//   ....[7]....
        /*00bc*/ 	.word	0x00001cc0


	//   ....[8]....
        /*00c0*/ 	.word	0x00002c50


	//   ....[9]....
        /*00c4*/ 	.word	0x00002e60


	//   ....[10]....
        /*00c8*/ 	.word	0x00002e90


	//   ....[11]....
        /*00cc*/ 	.word	0x00003770


	//   ....[12]....
        /*00d0*/ 	.word	0x000039a0


	//----- nvinfo : EIATTR_VRC_CTA_INIT_COUNT
	.align		4
.L_43:
        /*00d4*/ 	.byte	0x02, 0x4a
        /*00d6*/ 	.byte	0x80
	.zero		1


	//----- nvinfo : EIATTR_SYSCALL_OFFSETS
	.align		4
        /*00d8*/ 	.byte	0x04, 0x46
        /*00da*/ 	.short	(.L_45 - .L_44)


	//   ....[0]....
.L_44:
        /*00dc*/ 	.word	0x00004ff0


	//   ....[1]....
        /*00e0*/ 	.word	0x00005130


	//   ....[2]....
        /*00e4*/ 	.word	0x00005990


	//   ....[3]....
        /*00e8*/ 	.word	0x00006fa0


	//----- nvinfo : EIATTR_MBARRIER_INSTR_OFFSETS
	.align		4
.L_45:
        /*00ec*/ 	.byte	0x04, 0x39
        /*00ee*/ 	.short	(.L_47 - .L_46)


	//   ....[0]....
.L_46:
        /*00f0*/ 	.word	0x000005b0
        /*00f4*/ 	.word	0x000000ff
        /*00f8*/ 	.word	0x00000000
        /*00fc*/ 	.short	0x0100
        /*00fe*/ 	.byte	0x05
	.zero		1


	//   ....[1]....
        /*0100*/ 	.word	0x000005c0
        /*0104*/ 	.word	0x000000ff
        /*0108*/ 	.word	0x00000038
        /*010c*/ 	.short	0x0100
        /*010e*/ 	.byte	0x05
	.zero		1


	//   ....[2]....
        /*0110*/ 	.word	0x000005d0
        /*0114*/ 	.word	0x000000ff
        /*0118*/ 	.word	0x00000008
        /*011c*/ 	.short	0x0100
        /*011e*/ 	.byte	0x05
	.zero		1


	//   ....[3]....
        /*0120*/ 	.word	0x000005e0
        /*0124*/ 	.word	0x000000ff
        /*0128*/ 	.word	0x00000040
        /*012c*/ 	.short	0x0100
        /*012e*/ 	.byte	0x05
	.zero		1


	//   ....[4]....
        /*0130*/ 	.word	0x000005f0
        /*0134*/ 	.word	0x000000ff
        /*0138*/ 	.word	0x00000010
        /*013c*/ 	.short	0x0100
        /*013e*/ 	.byte	0x05
	.zero		1


	//   ....[5]....
        /*0140*/ 	.word	0x00000600
        /*0144*/ 	.word	0x000000ff
        /*0148*/ 	.word	0x00000048
        /*014c*/ 	.short	0x0100
        /*014e*/ 	.byte	0x05
	.zero		1


	//   ....[6]....
        /*0150*/ 	.word	0x00000610
        /*0154*/ 	.word	0x000000ff
        /*0158*/ 	.word	0x00000018
        /*015c*/ 	.short	0x0100
        /*015e*/ 	.byte	0x05
	.zero		1


	//   ....[7]....
        /*0160*/ 	.word	0x00000620
        /*0164*/ 	.word	0x000000ff
        /*0168*/ 	.word	0x00000050
        /*016c*/ 	.short	0x0100
        /*016e*/ 	.byte	0x05
	.zero		1


	//   ....[8]....
        /*0170*/ 	.word	0x00000630
        /*0174*/ 	.word	0x000000ff
        /*0178*/ 	.word	0x00000020
        /*017c*/ 	.short	0x0100
        /*017e*/ 	.byte	0x05
	.zero		1


	//   ....[9]....
        /*0180*/ 	.word	0x00000640
        /*0184*/ 	.word	0x000000ff
        /*0188*/ 	.word	0x00000058
        /*018c*/ 	.short	0x0100
        /*018e*/ 	.byte	0x05
	.zero		1


	//   ....[10]....
        /*0190*/ 	.word	0x00000650
        /*0194*/ 	.word	0x000000ff
        /*0198*/ 	.word	0x00000028
        /*019c*/ 	.short	0x0100
        /*019e*/ 	.byte	0x05
	.zero		1


	//   ....[11]....
        /*01a0*/ 	.word	0x00000660
        /*01a4*/ 	.word	0x000000ff
        /*01a8*/ 	.word	0x00000060
        /*01ac*/ 	.short	0x0100
        /*01ae*/ 	.byte	0x05
	.zero		1


	//   ....[12]....
        /*01b0*/ 	.word	0x00000670
        /*01b4*/ 	.word	0x000000ff
        /*01b8*/ 	.word	0x00000030
        /*01bc*/ 	.short	0x0100
        /*01be*/ 	.byte	0x05
	.zero		1


	//   ....[13]....
        /*01c0*/ 	.word	0x00000680
        /*01c4*/ 	.word	0x000000ff
        /*01c8*/ 	.word	0x00000068
        /*01cc*/ 	.short	0x0100
        /*01ce*/ 	.byte	0x05
	.zero		1


	//   ....[14]....
        /*01d0*/ 	.word	0x000007b0
        /*01d4*/ 	.word	0x000000ff
        /*01d8*/ 	.word	0x00000070
        /*01dc*/ 	.short	0x0100
        /*01de*/ 	.byte	0x07
	.zero		1


	//   ....[15]....
        /*01e0*/ 	.word	0x000007c0
        /*01e4*/ 	.word	0x000000ff
        /*01e8*/ 	.word	0x00000080
        /*01ec*/ 	.short	0x0100
        /*01ee*/ 	.byte	0x07
	.zero		1


	//   ....[16]....
        /*01f0*/ 	.word	0x000007d0
        /*01f4*/ 	.word	0x000000ff
        /*01f8*/ 	.word	0x00000078
        /*01fc*/ 	.short	0x0100
        /*01fe*/ 	.byte	0x07
	.zero		1


	//   ....[17]....
        /*0200*/ 	.word	0x000007e0
        /*0204*/ 	.word	0x000000ff
        /*0208*/ 	.word	0x00000088
        /*020c*/ 	.short	0x0100
        /*020e*/ 	.byte	0x07
	.zero		1


	//   ....[18]....
        /*0210*/ 	.word	0x000008d0
        /*0214*/ 	.word	0x000000ff
        /*0218*/ 	.word	0x00000090
        /*021c*/ 	.short	0x0100
        /*021e*/ 	.byte	0x05
	.zero		1


	//   ....[19]....
        /*0220*/ 	.word	0x000008e0
        /*0224*/ 	.word	0x000000ff
        /*0228*/ 	.word	0x00000098
        /*022c*/ 	.short	0x0100
        /*022e*/ 	.byte	0x05
	.zero		1


	//   ....[20]....
        /*0230*/ 	.word	0x00000a20
        /*0234*/ 	.word	0x000000ff
        /*0238*/ 	.word	0x000000a0
        /*023c*/ 	.short	0x0100
        /*023e*/ 	.byte	0x05
	.zero		1


	//   ....[21]....
        /*0240*/ 	.word	0x00000a30
        /*0244*/ 	.word	0x000000ff
        /*0248*/ 	.word	0x000000b0
        /*024c*/ 	.short	0x0100
        /*024e*/ 	.byte	0x05
	.zero		1


	//   ....[22]....
        /*0250*/ 	.word	0x00000a40
        /*0254*/ 	.word	0x000000ff
        /*0258*/ 	.word	0x000000a8
        /*025c*/ 	.short	0x0100
        /*025e*/ 	.byte	0x05
	.zero		1


	//   ....[23]....
        /*0260*/ 	.word	0x00000a50
        /*0264*/ 	.word	0x000000ff
        /*0268*/ 	.word	0x000000b8
        /*026c*/ 	.short	0x0100
        /*026e*/ 	.byte	0x05
	.zero		1


	//   ....[24]....
        /*0270*/ 	.word	0x00000b80
        /*0274*/ 	.word	0x000000ff
        /*0278*/ 	.word	0x000000c0
        /*027c*/ 	.short	0x0100
        /*027e*/ 	.byte	0x07
	.zero		1


	//   ....[25]....
        /*0280*/ 	.word	0x00000b90
        /*0284*/ 	.word	0x000000ff
        /*0288*/ 	.word	0x000000e0
        /*028c*/ 	.short	0x0100
        /*028e*/ 	.byte	0x07
	.zero		1


	//   ....[26]....
        /*0290*/ 	.word	0x00000ba0
        /*0294*/ 	.word	0x000000ff
        /*0298*/ 	.word	0x000000c8
        /*029c*/ 	.short	0x0100
        /*029e*/ 	.byte	0x07
	.zero		1


	//   ....[27]....
        /*02a0*/ 	.word	0x00000bb0
        /*02a4*/ 	.word	0x000000ff
        /*02a8*/ 	.word	0x000000e8
        /*02ac*/ 	.short	0x0100
        /*02ae*/ 	.byte	0x07
	.zero		1


	//   ....[28]....
        /*02b0*/ 	.word	0x00000bc0
        /*02b4*/ 	.word	0x000000ff
        /*02b8*/ 	.word	0x000000d0
        /*02bc*/ 	.short	0x0100
        /*02be*/ 	.byte	0x07
	.zero		1


	//   ....[29]....
        /*02c0*/ 	.word	0x00000bd0
        /*02c4*/ 	.word	0x000000ff
        /*02c8*/ 	.word	0x000000f0
        /*02cc*/ 	.short	0x0100
        /*02ce*/ 	.byte	0x07
	.zero		1


	//   ....[30]....
        /*02d0*/ 	.word	0x00000be0
        /*02d4*/ 	.word	0x000000ff
        /*02d8*/ 	.word	0x000000d8
        /*02dc*/ 	.short	0x0100
        /*02de*/ 	.byte	0x07
	.zero		1


	//   ....[31]....
        /*02e0*/ 	.word	0x00000bf0
        /*02e4*/ 	.word	0x000000ff
        /*02e8*/ 	.word	0x000000f8
        /*02ec*/ 	.short	0x0100
        /*02ee*/ 	.byte	0x07
	.zero		1


	//   ....[32]....
        /*02f0*/ 	.word	0x00000ce0
        /*02f4*/ 	.word	0x000000ff
        /*02f8*/ 	.word	0x00000100
        /*02fc*/ 	.short	0x0100
        /*02fe*/ 	.byte	0x05
	.zero		1


	//   ....[33]....
        /*0300*/ 	.word	0x00000cf0
        /*0304*/ 	.word	0x000000ff
        /*0308*/ 	.word	0x00000110
        /*030c*/ 	.short	0x0100
        /*030e*/ 	.byte	0x05
	.zero		1


	//   ....[34]....
        /*0310*/ 	.word	0x00000d00
        /*0314*/ 	.word	0x000000ff
        /*0318*/ 	.word	0x00000108
        /*031c*/ 	.short	0x0100
        /*031e*/ 	.byte	0x05
	.zero		1


	//   ....[35]....
        /*0320*/ 	.word	0x00000d10
        /*0324*/ 	.word	0x000000ff
        /*0328*/ 	.word	0x00000118
        /*032c*/ 	.short	0x0100
        /*032e*/ 	.byte	0x05
	.zero		1


	//   ....[36]....
        /*0330*/ 	.word	0x000015e0
        /*0334*/ 	.word	0x00000003
        /*0338*/ 	.word	0x00000110
        /*033c*/ 	.short	0x010a
        /*033e*/ 	.byte	0xff
	.zero		1


	//   ....[37]....
        /*0340*/ 	.word	0x00001610
        /*0344*/ 	.word	0x00000003
        /*0348*/ 	.word	0x00000100
        /*034c*/ 	.short	0x0101
        /*034e*/ 	.byte	0xff
	.zero		1


	//   ....[38]....
        /*0350*/ 	.word	0x000016e0
        /*0354*/ 	.word	0x000000ff
        /*0358*/ 	.word	0x00000038
        /*035c*/ 	.short	0x010a
        /*035e*/ 	.byte	0x08
	.zero		1


	//   ....[39]....
        /*0360*/ 	.word	0x00001780
        /*0364*/ 	.word	0x000000ff
        /*0368*/ 	.word	0x00000038
        /*036c*/ 	.short	0x010a
        /*036e*/ 	.byte	0x21
	.zero		1


	//   ....[40]....
        /*0370*/ 	.word	0x000018e0
        /*0374*/ 	.word	0x000000ff
        /*0378*/ 	.word	0x00000038
        /*037c*/ 	.short	0x010a
        /*037e*/ 	.byte	0x08
	.zero		1


	//   ....[41]....
        /*0380*/ 	.word	0x000019d0
        /*0384*/ 	.word	0x000000ff
        /*0388*/ 	.word	0x00000098
        /*038c*/ 	.short	0x0101
        /*038e*/ 	.byte	0x04
	.zero		1


	//   ....[42]....
        /*0390*/ 	.word	0x000019f0
        /*0394*/ 	.word	0x000000ff
        /*0398*/ 	.word	0x00000038
        /*039c*/ 	.short	0x010a
        /*039e*/ 	.byte	0x08
	.zero		1


	//   ....[43]....
        /*03a0*/ 	.word	0x00001a70
        /*03a4*/ 	.word	0x000000ff
        /*03a8*/ 	.word	0x00000038
        /*03ac*/ 	.short	0x010a
        /*03ae*/ 	.byte	0x11
	.zero		1


	//   ....[44]....
        /*03b0*/ 	.word	0x00001bd0
        /*03b4*/ 	.word	0x000000ff
        /*03b8*/ 	.word	0x00000038
        /*03bc*/ 	.short	0x010a
        /*03be*/ 	.byte	0x08
	.zero		1


	//   ....[45]....
        /*03c0*/ 	.word	0x00001cf0
        /*03c4*/ 	.word	0x00000002
        /*03c8*/ 	.word	0x000000a0
        /*03cc*/ 	.short	0x010a
        /*03ce*/ 	.byte	0xff
	.zero		1


	//   ....[46]....
        /*03d0*/ 	.word	0x00001db0
        /*03d4*/ 	.word	0x00000002
        /*03d8*/ 	.word	0x00000000
        /*03dc*/ 	.short	0x0101
        /*03de*/ 	.byte	0xff
	.zero		1


	//   ....[47]....
        /*03e0*/ 	.word	0x00002310
        /*03e4*/ 	.word	0x000000ff
        /*03e8*/ 	.word	0x00000000
        /*03ec*/ 	.short	0x010a
        /*03ee*/ 	.byte	0x05
	.zero		1


	//   ....[48]....
        /*03f0*/ 	.word	0x000023a0
        /*03f4*/ 	.word	0x000000ff
        /*03f8*/ 	.word	0x00000000
        /*03fc*/ 	.short	0x010a
        /*03fe*/ 	.byte	0x05
	.zero		1


	//   ....[49]....
        /*0400*/ 	.word	0x00002430
        /*0404*/ 	.word	0x000000ff
        /*0408*/ 	.word	0x00000000
        /*040c*/ 	.short	0x010a
        /*040e*/ 	.byte	0x05
	.zero		1


	//   ....[50]....
        /*0410*/ 	.word	0x000024c0
        /*0414*/ 	.word	0x000000ff
        /*0418*/ 	.word	0x00000000
        /*041c*/ 	.short	0x010a
        /*041e*/ 	.byte	0x05
	.zero		1


	//   ....[51]....
        /*0420*/ 	.word	0x00002550
        /*0424*/ 	.word	0x000000ff
        /*0428*/ 	.word	0x00000000
        /*042c*/ 	.short	0x010a
        /*042e*/ 	.byte	0x05
	.zero		1


	//   ....[52]....
        /*0430*/ 	.word	0x000025e0
        /*0434*/ 	.word	0x000000ff
        /*0438*/ 	.word	0x00000000
        /*043c*/ 	.short	0x010a
        /*043e*/ 	.byte	0x05
	.zero		1


	//   ....[53]....
        /*0440*/ 	.word	0x00002680
        /*0444*/ 	.word	0x00000000
        /*0448*/ 	.word	0x00000000
        /*044c*/ 	.short	0x010a
        /*044e*/ 	.byte	0xff
	.zero		1


	//   ....[54]....
        /*0450*/ 	.word	0x000027a0
        /*0454*/ 	.word	0x00000000
        /*0458*/ 	.word	0x00000100
        /*045c*/ 	.short	0x010a
        /*045e*/ 	.byte	0xff
	.zero		1


	//   ....[55]....
        /*0460*/ 	.word	0x00002800
        /*0464*/ 	.word	0x00000004
        /*0468*/ 	.word	0x00000000
        /*046c*/ 	.short	0x0101
        /*046e*/ 	.byte	0xff
	.zero		1


	//   ....[56]....
        /*0470*/ 	.word	0x00002820
        /*0474*/ 	.word	0x000000ff
        /*0478*/ 	.word	0x000000b0
        /*047c*/ 	.short	0x010a
        /*047e*/ 	.byte	0x05
	.zero		1


	//   ....[57]....
        /*0480*/ 	.word	0x00002940
        /*0484*/ 	.word	0x00000000
        /*0488*/ 	.word	0x000000a0
        /*048c*/ 	.short	0x010a
        /*048e*/ 	.byte	0xff
	.zero		1


	//   ....[58]....
        /*0490*/ 	.word	0x00002a50
        /*0494*/ 	.word	0x00000000
        /*0498*/ 	.word	0x00000000
        /*049c*/ 	.short	0x0101
        /*049e*/ 	.byte	0xff
	.zero		1


	//   ....[59]....
        /*04a0*/ 	.word	0x00002ae0
        /*04a4*/ 	.word	0x000000ff
        /*04a8*/ 	.word	0x000000b0
        /*04ac*/ 	.short	0x0106
        /*04ae*/ 	.byte	0x05
	.zero		1


	//   ....[60]....
        /*04b0*/ 	.word	0x00002b00
        /*04b4*/ 	.word	0x000000ff
        /*04b8*/ 	.word	0x000000b0
        /*04bc*/ 	.short	0x010a
        /*04be*/ 	.byte	0x05
	.zero		1


	//   ....[61]....
        /*04c0*/ 	.word	0x00002b90
        /*04c4*/ 	.word	0x000000ff
        /*04c8*/ 	.word	0x000000b0
        /*04cc*/ 	.short	0x0106
        /*04ce*/ 	.byte	0x04
	.zero		1


	//   ....[62]....
        /*04d0*/ 	.word	0x00002bd0
        /*04d4*/ 	.word	0x00000000
        /*04d8*/ 	.word	0x000000b0
        /*04dc*/ 	.short	0x010a
        /*04de*/ 	.byte	0xff
	.zero		1


	//   ....[63]....
        /*04e0*/ 	.word	0x000030b0
        /*04e4*/ 	.word	0x00000000
        /*04e8*/ 	.word	0x000000a0
        /*04ec*/ 	.short	0x010a
        /*04ee*/ 	.byte	0xff
	.zero		1


	//   ....[64]....
        /*04f0*/ 	.word	0x000031b0
        /*04f4*/ 	.word	0x00000003
        /*04f8*/ 	.word	0x00000000
        /*04fc*/ 	.short	0x0101
        /*04fe*/ 	.byte	0xff
	.zero		1


	//   ....[65]....
        /*0500*/ 	.word	0x000031c0
        /*0504*/ 	.word	0x000000ff
        /*0508*/ 	.word	0x00000000
        /*050c*/ 	.short	0x010a
        /*050e*/ 	.byte	0x04
	.zero		1


	//   ....[66]....
        /*0510*/ 	.word	0x000031e0
        /*0514*/ 	.word	0x000000ff
        /*0518*/ 	.word	0x000000e0
        /*051c*/ 	.short	0x010a
        /*051e*/ 	.byte	0x09
	.zero		1


	//   ....[67]....
        /*0520*/ 	.word	0x000032c0
        /*0524*/ 	.word	0x000000ff
        /*0528*/ 	.word	0x00000000
        /*052c*/ 	.short	0x010a
        /*052e*/ 	.byte	0x07
	.zero		1


	//   ....[68]....
        /*0530*/ 	.word	0x000033f0
        /*0534*/ 	.word	0x000000ff
        /*0538*/ 	.word	0x00000000
        /*053c*/ 	.short	0x010a
        /*053e*/ 	.byte	0x04
	.zero		1


	//   ....[69]....
        /*0540*/ 	.word	0x000035a0
        /*0544*/ 	.word	0x000000ff
        /*0548*/ 	.word	0x00000000
        /*054c*/ 	.short	0x010a
        /*054e*/ 	.byte	0x05
	.zero		1


	//   ....[70]....
        /*0550*/ 	.word	0x00003630
        /*0554*/ 	.word	0x000000ff
        /*0558*/ 	.word	0x00000000
        /*055c*/ 	.short	0x010a
        /*055e*/ 	.byte	0x05
	.zero		1


	//   ....[71]....
        /*0560*/ 	.word	0x000036c0
        /*0564*/ 	.word	0x000000ff
        /*0568*/ 	.word	0x00000000
        /*056c*/ 	.short	0x010a
        /*056e*/ 	.byte	0x05
	.zero		1


	//   ....[72]....
        /*0570*/ 	.word	0x00003750
        /*0574*/ 	.word	0x000000ff
        /*0578*/ 	.word	0x00000000
        /*057c*/ 	.short	0x010a
        /*057e*/ 	.byte	0x07
	.zero		1


	//   ....[73]....
        /*0580*/ 	.word	0x00003bb0
        /*0584*/ 	.word	0x00000000
        /*0588*/ 	.word	0x000000a0
        /*058c*/ 	.short	0x010a
        /*058e*/ 	.byte	0xff
	.zero		1


	//   ....[74]....
        /*0590*/ 	.word	0x00003c70
        /*0594*/ 	.word	0x00000000
        /*0598*/ 	.word	0x00000000
        /*059c*/ 	.short	0x0101
        /*059e*/ 	.byte	0xff
	.zero		1


	//   ....[75]....
        /*05a0*/ 	.word	0x00003f90
        /*05a4*/ 	.word	0x000000ff
        /*05a8*/ 	.word	0x00000098
        /*05ac*/ 	.short	0x010a
        /*05ae*/ 	.byte	0x07
	.zero		1


	//   ....[76]....
        /*05b0*/ 	.word	0x00004180
        /*05b4*/ 	.word	0x000000ff
        /*05b8*/ 	.word	0x00000080
        /*05bc*/ 	.short	0x010a
        /*05be*/ 	.byte	0x07
	.zero		1


	//   ....[77]....
        /*05c0*/ 	.word	0x00004350
        /*05c4*/ 	.word	0x000000ff
        /*05c8*/ 	.word	0x00000070
        /*05cc*/ 	.short	0x010b
        /*05ce*/ 	.byte	0x07
	.zero		1


	//   ....[78]....
        /*05d0*/ 	.word	0x000043c0
        /*05d4*/ 	.word	0x000000ff
        /*05d8*/ 	.word	0x00000000
        /*05dc*/ 	.short	0x0101
        /*05de*/ 	.byte	0x08
	.zero		1


	//   ....[79]....
        /*05e0*/ 	.word	0x000043f0
        /*05e4*/ 	.word	0x000000ff
        /*05e8*/ 	.word	0x00000088
        /*05ec*/ 	.short	0x010a
        /*05ee*/ 	.byte	0x07
	.zero		1


	//   ....[80]....
        /*05f0*/ 	.word	0x00004600
        /*05f4*/ 	.word	0x000000ff
        /*05f8*/ 	.word	0x00000078
        /*05fc*/ 	.short	0x010b
        /*05fe*/ 	.byte	0x07
	.zero		1


	//   ....[81]....
        /*0600*/ 	.word	0x00004620
        /*0604*/ 	.word	0x000000ff
        /*0608*/ 	.word	0x00000000
        /*060c*/ 	.short	0x0101
        /*060e*/ 	.byte	0x0d
	.zero		1


	//   ....[82]....
        /*0610*/ 	.word	0x00004650
        /*0614*/ 	.word	0x000000ff
        /*0618*/ 	.word	0x00000080
        /*061c*/ 	.short	0x010a
        /*061e*/ 	.byte	0x07
	.zero		1


	//   ....[83]....
        /*0620*/ 	.word	0x00004690
        /*0624*/ 	.word	0x00000000
        /*0628*/ 	.word	0x00000088
        /*062c*/ 	.short	0x010a
        /*062e*/ 	.byte	0xff
	.zero		1


	//   ....[84]....
        /*0630*/ 	.word	0x000049c0
        /*0634*/ 	.word	0x00000000
        /*0638*/ 	.word	0x000000a0
        /*063c*/ 	.short	0x010a
        /*063e*/ 	.byte	0xff
	.zero		1


	//   ....[85]....
        /*0640*/ 	.word	0x00004ad0
        /*0644*/ 	.word	0x00000000
        /*0648*/ 	.word	0x00000000
        /*064c*/ 	.short	0x0101
        /*064e*/ 	.byte	0xff
	.zero		1


	//   ....[86]....
        /*0650*/ 	.word	0x00005530
        /*0654*/ 	.word	0x00000003
        /*0658*/ 	.word	0x00000070
        /*065c*/ 	.short	0x010a
        /*065e*/ 	.byte	0xff
	.zero		1


	//   ....[87]....
        /*0660*/ 	.word	0x00005570
        /*0664*/ 	.word	0x000000cf
        /*0668*/ 	.word	0x000000c0
        /*066c*/ 	.short	0x010a
        /*066e*/ 	.byte	0xff
	.zero		1


	//   ....[88]....
        /*0670*/ 	.word	0x000056a0
        /*0674*/ 	.word	0x00000003
        /*0678*/ 	.word	0x00000070
        /*067c*/ 	.short	0x010a
        /*067e*/ 	.byte	0xff
	.zero		1


	//   ....[89]....
        /*0680*/ 	.word	0x00005800
        /*0684*/ 	.word	0x00000000
        /*0688*/ 	.word	0x00000000
        /*068c*/ 	.short	0x0101
        /*068e*/ 	.byte	0xff
	.zero		1


	//   ....[90]....
        /*0690*/ 	.word	0x00005860
        /*0694*/ 	.word	0x000000cf
        /*0698*/ 	.word	0x000000c0
        /*069c*/ 	.short	0x010a
        /*069e*/ 	.byte	0xff
	.zero		1


	//   ....[91]....
        /*06a0*/ 	.word	0x00006c10
        /*06a4*/ 	.word	0x000000d2
        /*06a8*/ 	.word	0x00000070
        /*06ac*/ 	.short	0x010a
        /*06ae*/ 	.byte	0xff
	.zero		1


	//   ....[92]....
        /*06b0*/ 	.word	0x00006ce0
        /*06b4*/ 	.word	0x000000d2
        /*06b8*/ 	.word	0x00000070
        /*06bc*/ 	.short	0x010a
        /*06be*/ 	.byte	0xff
	.zero		1


	//   ....[93]....
        /*06c0*/ 	.word	0x00006e20
        /*06c4*/ 	.word	0x00000003
        /*06c8*/ 	.word	0x00000000
        /*06cc*/ 	.short	0x0101
        /*06ce*/ 	.byte	0xff
	.zero		1


	//   ....[94]....
        /*06d0*/ 	.word	0x00007330
        /*06d4*/ 	.word	0x000000ff
        /*06d8*/ 	.word	0x00000000
        /*06dc*/ 	.short	0x0101
        /*06de*/ 	.byte	0x05
	.zero		1


	//   ....[95]....
        /*06e0*/ 	.word	0x000082b0
        /*06e4*/ 	.word	0x00000003
        /*06e8*/ 	.word	0x00000110
        /*06ec*/ 	.short	0x010a
        /*06ee*/ 	.byte	0xff
	.zero		1


	//   ....[96]....
        /*06f0*/ 	.word	0x00008310
        /*06f4*/ 	.word	0x00000002
        /*06f8*/ 	.word	0x00000038
        /*06fc*/ 	.short	0x010a
        /*06fe*/ 	.byte	0xff
	.zero		1


	//   ....[97]....
        /*0700*/ 	.word	0x00008370
        /*0704*/ 	.word	0x00000002
        /*0708*/ 	.word	0x00000038
        /*070c*/ 	.short	0x010a
        /*070e*/ 	.byte	0xff
	.zero		1


	//   ....[98]....
        /*0710*/ 	.word	0x000083c0
        /*0714*/ 	.word	0x00000002
        /*0718*/ 	.word	0x000000a0
        /*071c*/ 	.short	0x010a
        /*071e*/ 	.byte	0xff
	.zero		1


	//   ....[99]....
        /*0720*/ 	.word	0x00008420
        /*0724*/ 	.word	0x00000000
        /*0728*/ 	.word	0x00000000
        /*072c*/ 	.short	0x010a
        /*072e*/ 	.byte	0xff
	.zero		1


	//   ....[100]....
        /*0730*/ 	.word	0x00008480
        /*0734*/ 	.word	0x00000000
        /*0738*/ 	.word	0x00000000
        /*073c*/ 	.short	0x010a
        /*073e*/ 	.byte	0xff
	.zero		1


	//   ....[101]....
        /*0740*/ 	.word	0x000084e0
        /*0744*/ 	.word	0x00000000
        /*0748*/ 	.word	0x00000000
        /*074c*/ 	.short	0x010a
        /*074e*/ 	.byte	0xff
	.zero		1


	//   ....[102]....
        /*0750*/ 	.word	0x00008540
        /*0754*/ 	.word	0x00000000
        /*0758*/ 	.word	0x00000000
        /*075c*/ 	.short	0x010a
        /*075e*/ 	.byte	0xff
	.zero		1


	//   ....[103]....
        /*0760*/ 	.word	0x000085a0
        /*0764*/ 	.word	0x00000000
        /*0768*/ 	.word	0x00000000
        /*076c*/ 	.short	0x010a
        /*076e*/ 	.byte	0xff
	.zero		1


	//   ....[104]....
        /*0770*/ 	.word	0x00008600
        /*0774*/ 	.word	0x00000000
        /*0778*/ 	.word	0x00000000
        /*077c*/ 	.short	0x010a
        /*077e*/ 	.byte	0xff
	.zero		1


	//   ....[105]....
        /*0780*/ 	.word	0x00008650
        /*0784*/ 	.word	0x00000000
        /*0788*/ 	.word	0x00000100
        /*078c*/ 	.short	0x010a
        /*078e*/ 	.byte	0xff
	.zero		1


	//   ....[106]....
        /*0790*/ 	.word	0x000086b0
        /*0794*/ 	.word	0x00000000
        /*0798*/ 	.word	0x000000b0
        /*079c*/ 	.short	0x010a
        /*079e*/ 	.byte	0xff
	.zero		1


	//   ....[107]....
        /*07a0*/ 	.word	0x00008700
        /*07a4*/ 	.word	0x00000000
        /*07a8*/ 	.word	0x000000a0
        /*07ac*/ 	.short	0x010a
        /*07ae*/ 	.byte	0xff
	.zero		1


	//   ....[108]....
        /*07b0*/ 	.word	0x00008760
        /*07b4*/ 	.word	0x00000000
        /*07b8*/ 	.word	0x000000b0
        /*07bc*/ 	.short	0x010a
        /*07be*/ 	.byte	0xff
	.zero		1


	//   ....[109]....
        /*07c0*/ 	.word	0x000087b0
        /*07c4*/ 	.word	0x00000000
        /*07c8*/ 	.word	0x000000a0
        /*07cc*/ 	.short	0x010a
        /*07ce*/ 	.byte	0xff
	.zero		1


	//   ....[110]....
        /*07d0*/ 	.word	0x00008810
        /*07d4*/ 	.word	0x00000003
        /*07d8*/ 	.word	0x000000e0
        /*07dc*/ 	.short	0x010a
        /*07de*/ 	.byte	0xff
	.zero		1


	//   ....[111]....
        /*07e0*/ 	.word	0x00008870
        /*07e4*/ 	.word	0x00000000
        /*07e8*/ 	.word	0x00000000
        /*07ec*/ 	.short	0x010a
        /*07ee*/ 	.byte	0xff
	.zero		1


	//   ....[112]....
        /*07f0*/ 	.word	0x000088d0
        /*07f4*/ 	.word	0x00000000
        /*07f8*/ 	.word	0x00000000
        /*07fc*/ 	.short	0x010a
        /*07fe*/ 	.byte	0xff
	.zero		1


	//   ....[113]....
        /*0800*/ 	.word	0x00008930
        /*0804*/ 	.word	0x00000000
        /*0808*/ 	.word	0x00000000
        /*080c*/ 	.short	0x010a
        /*080e*/ 	.byte	0xff
	.zero		1


	//   ....[114]....
        /*0810*/ 	.word	0x00008990
        /*0814*/ 	.word	0x00000000
        /*0818*/ 	.word	0x00000000
        /*081c*/ 	.short	0x010a
        /*081e*/ 	.byte	0xff
	.zero		1


	//   ....[115]....
        /*0820*/ 	.word	0x000089f0
        /*0824*/ 	.word	0x00000000
        /*0828*/ 	.word	0x00000000
        /*082c*/ 	.short	0x010a
        /*082e*/ 	.byte	0xff
	.zero		1


	//   ....[116]....
        /*0830*/ 	.word	0x00008a40
        /*0834*/ 	.word	0x00000000
        /*0838*/ 	.word	0x000000a0
        /*083c*/ 	.short	0x010a
        /*083e*/ 	.byte	0xff
	.zero		1


	//   ....[117]....
        /*0840*/ 	.word	0x00008aa0
        /*0844*/ 	.word	0x00000000
        /*0848*/ 	.word	0x00000098
        /*084c*/ 	.short	0x010a
        /*084e*/ 	.byte	0xff
	.zero		1


	//   ....[118]....
        /*0850*/ 	.word	0x00008b00
        /*0854*/ 	.word	0x00000003
        /*0858*/ 	.word	0x00000080
        /*085c*/ 	.short	0x010a
        /*085e*/ 	.byte	0xff
	.zero		1


	//   ....[119]....
        /*0860*/ 	.word	0x00008b60
        /*0864*/ 	.word	0x00000003
        /*0868*/ 	.word	0x00000088
        /*086c*/ 	.short	0x010a
        /*086e*/ 	.byte	0xff
	.zero		1


	//   ....[120]....
        /*0870*/ 	.word	0x00008bc0
        /*0874*/ 	.word	0x00000000
        /*0878*/ 	.word	0x00000080
        /*087c*/ 	.short	0x010a
        /*087e*/ 	.byte	0xff
	.zero		1


	//   ....[121]....
        /*0880*/ 	.word	0x00008c10
        /*0884*/ 	.word	0x00000000
        /*0888*/ 	.word	0x000000a0
        /*088c*/ 	.short	0x010a
        /*088e*/ 	.byte	0xff
	.zero		1


	//   ....[122]....
        /*0890*/ 	.word	0x00008c60
        /*0894*/ 	.word	0x00000003
        /*0898*/ 	.word	0x00000070
        /*089c*/ 	.short	0x010a
        /*089e*/ 	.byte	0xff
	.zero		1


	//   ....[123]....
        /*08a0*/ 	.word	0x00008cb0
        /*08a4*/ 	.word	0x000000cf
        /*08a8*/ 	.word	0x000000c0
        /*08ac*/ 	.short	0x010a
        /*08ae*/ 	.byte	0xff
	.zero		1


	//   ....[124]....
        /*08b0*/ 	.word	0x00008d00
        /*08b4*/ 	.word	0x000000d2
        /*08b8*/ 	.word	0x00000070
        /*08bc*/ 	.short	0x010a
        /*08be*/ 	.byte	0xff
	.zero		1


	//----- nvinfo : EIATTR_NUM_MBARRIERS
	.align		4
.L_47:
        /*08c0*/ 	.byte	0x03, 0x38
        /*08c2*/ 	.short	0x0024


	//----- nvinfo : EIATTR_EXIT_INSTR_OFFSETS
	.align		4
        /*08c4*/ 	.byte	0x04, 0x1c
        /*08c6*/ 	.short	(.L_49 - .L_48)


	//   ....[0]....
.L_48:
        /*08c8*/ 	.word	0x000026b0


	//   ....[1]....
        /*08cc*/ 	.word	0x00002ba0


	//   ....[2]....
        /*08d0*/ 	.word	0x00002c00


	//   ....[3]....
        /*08d4*/ 	.word	0x000039b0


	//   ....[4]....
        /*08d8*/ 	.word	0x000046c0


	//   ....[5]....
        /*08dc*/ 	.word	0x00004700


	//   ....[6]....
        /*08e0*/ 	.word	0x000082a0


	//----- nvinfo : EIATTR_MAX_THREADS
	.align		4
.L_49:
        /*08e4*/ 	.byte	0x04, 0x05
        /*08e6*/ 	.short	(.L_51 - .L_50)
.L_50:
        /*08e8*/ 	.word	0x00000100
        /*08ec*/ 	.word	0x00000001
        /*08f0*/ 	.word	0x00000001


	//----- nvinfo : EIATTR_CRS_STACK_SIZE
	.align		4
.L_51:
        /*08f4*/ 	.byte	0x04, 0x1e
        /*08f6*/ 	.short	(.L_53 - .L_52)
.L_52:
        /*08f8*/ 	.word	0x00000000


	//----- nvinfo : EIATTR_CBANK_PARAM_SIZE
	.align		4
.L_53:
        /*08fc*/ 	.byte	0x03, 0x19
        /*08fe*/ 	.short	0x0800


	//----- nvinfo : EIATTR_PARAM_CBANK
	.align		4
        /*0900*/ 	.byte	0x04, 0x0a
        /*0902*/ 	.short	(.L_55 - .L_54)
	.align		4
.L_54:
        /*0904*/ 	.word	index@(.nv.constant0._ZN7cutlass13device_kernelINS_4gemm6kernel13GemmUniversalIN4cute5tupleIJiiiiEEENS1_10collective13CollectiveMmaINS1_35MainloopSm100TmaUmmaWarpSpecializedILi7ELi2ELi4ENS5_IJNS4_1CILi1EEESB_SB_EEEEENS5_IJNSA_ILi128EEESE_NSA_ILi32EEEEEENS_12float_e4m3_tENS5_IJlSB_lEEESH_SI_NS4_8TiledMMAINS4_8MMA_AtomIJNS4_10MMA_TraitsINS4_19SM100_MMA_F8F6F4_SSEJSH_SH_fSE_SE_NS4_17integral_constantINS4_4UMMA5MajorELSP_0EEESQ_NSN_INSO_7ScaleInELSR_0EEESS_EEEEEENS4_6LayoutISC_NS5_IJNSA_ILi0EEESW_SW_EEEEENS5_IJNS4_10UnderscoreESZ_SZ_EEEEENS4_13SM90_TMA_LOADENS4_14ComposedLayoutINS4_7SwizzleILi1ELi4ELi3EEENS4_18smem_ptr_flag_bitsILi8EEENSV_INS5_IJNSA_ILi8EEESF_EEENS5_IJSF_SB_EEEEEEEvNS4_8identityES12_S1C_vS1D_EENS_8epilogue10collective18CollectiveEpilogueINS1F_23Sm100TmaWarpSpecializedILi2ELi2ELi64ELb0ELb0EEEJSG_NS5_IJNSV_ISE_SB_EENSV_INSA_ILi64EEESB_EEEEESH_SI_SH_SI_NS1F_6fusion15FusionCallbacksIS1J_NS1O_17LinearCombinationISH_fSH_fLNS_15FloatRoundStyleE2EEESG_S1N_JEEENS4_5SM1004TMEM4LOAD26SM100_TMEM_LOAD_32dp32b64xES12_NS13_INS14_ILi2ELi4ELi3EEES17_NSV_INS5_IJS18_S1L_EEENS5_IJS1L_SB_EEEEEEENS4_39AutoVectorizingCopyWithAssumedAlignmentILi128EEENS4_14SM90_TMA_STOREES22_S24_S24_EEEvvEEEEvNT_6ParamsE)
        /*0908*/ 	.short	0x0380
        /*090a*/ 	.short	0x0800


	//----- nvinfo : EIATTR_SW_WAR
	.align		4
.L_55:
        /*090c*/ 	.byte	0x04, 0x36
        /*090e*/ 	.short	(.L_57 - .L_56)
.L_56:
        /*0910*/ 	.word	0x00000008
.L_57:


//--------------------- .nv.callgraph             --------------------------
	.section	.nv.callgraph,"",@"SHT_CUDA_CALLGRAPH"
	.align	4
	.sectionentsize	8
	.align		4
        /*0000*/ 	.word	0x00000000
	.align		4
        /*0004*/ 	.word	0xffffffff
	.align		4
        /*0008*/ 	.word	index@(_ZN7cutlass13device_kernelINS_4gemm6kernel13GemmUniversalIN4cute5tupleIJiiiiEEENS1_10collective13CollectiveMmaINS1_35MainloopSm100TmaUmmaWarpSpecializedILi7ELi2ELi4ENS5_IJNS4_1CILi1EEESB_SB_EEEEENS5_IJNSA_ILi128EEESE_NSA_ILi32EEEEEENS_12float_e4m3_tENS5_IJlSB_lEEESH_SI_NS4_8TiledMMAINS4_8MMA_AtomIJNS4_10MMA_TraitsINS4_19SM100_MMA_F8F6F4_SSEJSH_SH_fSE_SE_NS4_17integral_constantINS4_4UMMA5MajorELSP_0EEESQ_NSN_INSO_7ScaleInELSR_0EEESS_EEEEEENS4_6LayoutISC_NS5_IJNSA_ILi0EEESW_SW_EEEEENS5_IJNS4_10UnderscoreESZ_SZ_EEEEENS4_13SM90_TMA_LOADENS4_14ComposedLayoutINS4_7SwizzleILi1ELi4ELi3EEENS4_18smem_ptr_flag_bitsILi8EEENSV_INS5_IJNSA_ILi8EEESF_EEENS5_IJSF_SB_EEEEEEEvNS4_8identityES12_S1C_vS1D_EENS_8epilogue10collective18CollectiveEpilogueINS1F_23Sm100TmaWarpSpecializedILi2ELi2ELi64ELb0ELb0EEEJSG_NS5_IJNSV_ISE_SB_EENSV_INSA_ILi64EEESB_EEEEESH_SI_SH_SI_NS1F_6fusion15FusionCallbacksIS1J_NS1O_17LinearCombinationISH_fSH_fLNS_15FloatRoundStyleE2EEESG_S1N_JEEENS4_5SM1004TMEM4LOAD26SM100_TMEM_LOAD_32dp32b64xES12_NS13_INS14_ILi2ELi4ELi3EEES17_NSV_INS5_IJS18_S1L_EEENS5_IJS1L_SB_EEEEEEENS4_39AutoVectorizingCopyWithAssumedAlignmentILi128EEENS4_14SM90_TMA_STOREES22_S24_S24_EEEvvEEEEvNT_6ParamsE)
	.align		4
        /*000c*/ 	.word	index@(__assertfail)
	.align		4
        /*0010*/ 	.word	0x00000000
	.align		4
        /*0014*/ 	.word	0xfffffffe
	.align		4
        /*0018*/ 	.word	0x00000000
	.align		4
        /*001c*/ 	.word	0xfffffffd
	.align		4
        /*0020*/ 	.word	0x00000000
	.align		4
        /*0024*/ 	.word	0xfffffffc


//--------------------- .nv.constant4             --------------------------
	.section	.nv.constant4,"a",@progbits
	.align	8
	.align		8
.nv.constant4:
        /*0000*/ 	.dword	__assertfail
	.align		8
        /*0008*/ 	.dword	__unnamed_1
	.align		8
        /*0010*/ 	.dword	__unnamed_2
	.align		8
        /*0018*/ 	.dword	_ZN40_INTERNAL_fcf04872_4_k_cu_988891d1_342994cuda3std3__45__cpo5beginE
	.align		8
        /*0020*/ 	.dword	_ZN40_INTERNAL_fcf04872_4_k_cu_988891d1_342994cuda3std3__45__cpo3endE
	.align		8
        /*0028*/ 	.dword	_ZN40_INTERNAL_fcf04872_4_k_cu_988891d1_342994cuda3std3__45__cpo6cbeginE
	.align		8
        /*0030*/ 	.dword	_ZN40_INTERNAL_fcf04872_4_k_cu_988891d1_342994cuda3std3__45__cpo4cendE
	.align		8
        /*0038*/ 	.dword	_ZN40_INTERNAL_fcf04872_4_k_cu_988891d1_342994cuda3std3__442_GLOBAL__N__fcf04872_4_k_cu_988891d1_342996ignoreE
	.align		8
        /*0040*/ 	.dword	_ZN40_INTERNAL_fcf04872_4_k_cu_988891d1_342994cuda3std3__419piecewise_constructE
	.align		8
        /*0048*/ 	.dword	_ZN40_INTERNAL_fcf04872_4_k_cu_988891d1_342994cuda3std3__48in_placeE
	.align		8
        /*0050*/ 	.dword	_ZN40_INTERNAL_fcf04872_4_k_cu_988891d1_342994cuda3std6ranges3__45__cpo4swapE
	.align		8
        /*0058*/ 	.dword	_ZN40_INTERNAL_fcf04872_4_k_cu_988891d1_342994cuda3std6ranges3__45__cpo9iter_moveE
	.align		8
        /*0060*/ 	.dword	_ZN40_INTERNAL_fcf04872_4_k_cu_988891d1_342994cute7productE
	.align		8
        /*0068*/ 	.dword	_ZN40_INTERNAL_fcf04872_4_k_cu_988891d1_342994cute1_E
	.align		8
        /*0070*/ 	.dword	$str$25
	.align		8
        /*0078*/ 	.dword	$str$26
	.align		8
        /*0080*/ 	.dword	$str$27
	.align		8
        /*0088*/ 	.dword	$str$28


//--------------------- .text._ZN7cutlass13device_kernelINS_4gemm6kernel13GemmUniversalIN4cute5tupleIJiiiiEEENS1_10collective13CollectiveMmaINS1_35MainloopSm100TmaUmmaWarpSpecializedILi7ELi2ELi4ENS5_IJNS4_1CILi1EEESB_SB_EEEEENS5_IJNSA_ILi128EEESE_NSA_ILi32EEEEEENS_12float_e4m3_tENS5_IJlSB_lEEESH_SI_NS4_8TiledMMAINS4_8MMA_AtomIJNS4_10MMA_TraitsINS4_19SM100_MMA_F8F6F4_SSEJSH_SH_fSE_SE_NS4_17integral_constantINS4_4UMMA5MajorELSP_0EEESQ_NSN_INSO_7ScaleInELSR_0EEESS_EEEEEENS4_6LayoutISC_NS5_IJNSA_ILi0EEESW_SW_EEEEENS5_IJNS4_10UnderscoreESZ_SZ_EEEEENS4_13SM90_TMA_LOADENS4_14ComposedLayoutINS4_7SwizzleILi1ELi4ELi3EEENS4_18smem_ptr_flag_bitsILi8EEENSV_INS5_IJNSA_ILi8EEESF_EEENS5_IJSF_SB_EEEEEEEvNS4_8identityES12_S1C_vS1D_EENS_8epilogue10collective18CollectiveEpilogueINS1F_23Sm100TmaWarpSpecializedILi2ELi2ELi64ELb0ELb0EEEJSG_NS5_IJNSV_ISE_SB_EENSV_INSA_ILi64EEESB_EEEEESH_SI_SH_SI_NS1F_6fusion15FusionCallbacksIS1J_NS1O_17LinearCombinationISH_fSH_fLNS_15FloatRoundStyleE2EEESG_S1N_JEEENS4_5SM1004TMEM4LOAD26SM100_TMEM_LOAD_32dp32b64xES12_NS13_INS14_ILi2ELi4ELi3EEES17_NSV_INS5_IJS18_S1L_EEENS5_IJS1L_SB_EEEEEEENS4_39AutoVectorizingCopyWithAssumedAlignmentILi128EEENS4_14SM90_TMA_STOREES22_S24_S24_EEEvvEEEEvNT_6ParamsE --------------------------
	.section	.text._ZN7cutlass13device_kernelINS_4gemm6kernel13GemmUniversalIN4cute5tupleIJiiiiEEENS1_10collective13CollectiveMmaINS1_35MainloopSm100TmaUmmaWarpSpecializedILi7ELi2ELi4ENS5_IJNS4_1CILi1EEESB_SB_EEEEENS5_IJNSA_ILi128EEESE_NSA_ILi32EEEEEENS_12float_e4m3_tENS5_IJlSB_lEEESH_SI_NS4_8TiledMMAINS4_8MMA_AtomIJNS4_10MMA_TraitsINS4_19SM100_MMA_F8F6F4_SSEJSH_SH_fSE_SE_NS4_17integral_constantINS4_4UMMA5MajorELSP_0EEESQ_NSN_INSO_7ScaleInELSR_0EEESS_EEEEEENS4_6LayoutISC_NS5_IJNSA_ILi0EEESW_SW_EEEEENS5_IJNS4_10UnderscoreESZ_SZ_EEEEENS4_13SM90_TMA_LOADENS4_14ComposedLayoutINS4_7SwizzleILi1ELi4ELi3EEENS4_18smem_ptr_flag_bitsILi8EEENSV_INS5_IJNSA_ILi8EEESF_EEENS5_IJSF_SB_EEEEEEEvNS4_8identityES12_S1C_vS1D_EENS_8epilogue10collective18CollectiveEpilogueINS1F_23Sm100TmaWarpSpecializedILi2ELi2ELi64ELb0ELb0EEEJSG_NS5_IJNSV_ISE_SB_EENSV_INSA_ILi64EEESB_EEEEESH_SI_SH_SI_NS1F_6fusion15FusionCallbacksIS1J_NS1O_17LinearCombinationISH_fSH_fLNS_15FloatRoundStyleE2EEESG_S1N_JEEENS4_5SM1004TMEM4LOAD26SM100_TMEM_LOAD_32dp32b64xES12_NS13_INS14_ILi2ELi4ELi3EEES17_NSV_INS5_IJS18_S1L_EEENS5_IJS1L_SB_EEEEEEENS4_39AutoVectorizingCopyWithAssumedAlignmentILi128EEENS4_14SM90_TMA_STOREES22_S24_S24_EEEvvEEEEvNT_6ParamsE,"ax",@progbits
	.align	128
.text._ZN7cutlass13device_kernelINS_4gemm6kernel13GemmUniversalIN4cute5tupleIJiiiiEEENS1_10collective13CollectiveMmaINS1_35MainloopSm100TmaUmmaWarpSpecializedILi7ELi2ELi4ENS5_IJNS4_1CILi1EEESB_SB_EEEEENS5_IJNSA_ILi128EEESE_NSA_ILi32EEEEEENS_12float_e4m3_tENS5_IJlSB_lEEESH_SI_NS4_8TiledMMAINS4_8MMA_AtomIJNS4_10MMA_TraitsINS4_19SM100_MMA_F8F6F4_SSEJSH_SH_fSE_SE_NS4_17integral_constantINS4_4UMMA5MajorELSP_0EEESQ_NSN_INSO_7ScaleInELSR_0EEESS_EEEEEENS4_6LayoutISC_NS5_IJNSA_ILi0EEESW_SW_EEEEENS5_IJNS4_10UnderscoreESZ_SZ_EEEEENS4_13SM90_TMA_LOADENS4_14ComposedLayoutINS4_7SwizzleILi1ELi4ELi3EEENS4_18smem_ptr_flag_bitsILi8EEENSV_INS5_IJNSA_ILi8EEESF_EEENS5_IJSF_SB_EEEEEEEvNS4_8identityES12_S1C_vS1D_EENS_8epilogue10collective18CollectiveEpilogueINS1F_23Sm100TmaWarpSpecializedILi2ELi2ELi64ELb0ELb0EEEJSG_NS5_IJNSV_ISE_SB_EENSV_INSA_ILi64EEESB_EEEEESH_SI_SH_SI_NS1F_6fusion15FusionCallbacksIS1J_NS1O_17LinearCombinationISH_fSH_fLNS_15FloatRoundStyleE2EEESG_S1N_JEEENS4_5SM1004TMEM4LOAD26SM100_TMEM_LOAD_32dp32b64xES12_NS13_INS14_ILi2ELi4ELi3EEES17_NSV_INS5_IJS18_S1L_EEENS5_IJS1L_SB_EEEEEEENS4_39AutoVectorizingCopyWithAssumedAlignmentILi128EEENS4_14SM90_TMA_STOREES22_S24_S24_EEEvvEEEEvNT_6ParamsE:
        .type           _ZN7cutlass13device_kernelINS_4gemm6kernel13GemmUniversalIN4cute5tupleIJiiiiEEENS1_10collective13CollectiveMmaINS1_35MainloopSm100TmaUmmaWarpSpecializedILi7ELi2ELi4ENS5_IJNS4_1CILi1EEESB_SB_EEEEENS5_IJNSA_ILi128EEESE_NSA_ILi32EEEEEENS_12float_e4m3_tENS5_IJlSB_lEEESH_SI_NS4_8TiledMMAINS4_8MMA_AtomIJNS4_10MMA_TraitsINS4_19SM100_MMA_F8F6F4_SSEJSH_SH_fSE_SE_NS4_17integral_constantINS4_4UMMA5MajorELSP_0EEESQ_NSN_INSO_7ScaleInELSR_0EEESS_EEEEEENS4_6LayoutISC_NS5_IJNSA_ILi0EEESW_SW_EEEEENS5_IJNS4_10UnderscoreESZ_SZ_EEEEENS4_13SM90_TMA_LOADENS4_14ComposedLayoutINS4_7SwizzleILi1ELi4ELi3EEENS4_18smem_ptr_flag_bitsILi8EEENSV_INS5_IJNSA_ILi8EEESF_EEENS5_IJSF_SB_EEEEEEEvNS4_8identityES12_S1C_vS1D_EENS_8epilogue10collective18CollectiveEpilogueINS1F_23Sm100TmaWarpSpecializedILi2ELi2ELi64ELb0ELb0EEEJSG_NS5_IJNSV_ISE_SB_EENSV_INSA_ILi64EEESB_EEEEESH_SI_SH_SI_NS1F_6fusion15FusionCallbacksIS1J_NS1O_17LinearCombinationISH_fSH_fLNS_15FloatRoundStyleE2EEESG_S1N_JEEENS4_5SM1004TMEM4LOAD26SM100_TMEM_LOAD_32dp32b64xES12_NS13_INS14_ILi2ELi4ELi3EEES17_NSV_INS5_IJS18_S1L_EEENS5_IJS1L_SB_EEEEEEENS4_39AutoVectorizingCopyWithAssumedAlignmentILi128EEENS4_14SM90_TMA_STOREES22_S24_S24_EEEvvEEEEvNT_6ParamsE,@function
        .size           _ZN7cutlass13device_kernelINS_4gemm6kernel13GemmUniversalIN4cute5tupleIJiiiiEEENS1_10collective13CollectiveMmaINS1_35MainloopSm100TmaUmmaWarpSpecializedILi7ELi2ELi4ENS5_IJNS4_1CILi1EEESB_SB_EEEEENS5_IJNSA_ILi128EEESE_NSA_ILi32EEEEEENS_12float_e4m3_tENS5_IJlSB_lEEESH_SI_NS4_8TiledMMAINS4_8MMA_AtomIJNS4_10MMA_TraitsINS4_19SM100_MMA_F8F6F4_SSEJSH_SH_fSE_SE_NS4_17integral_constantINS4_4UMMA5MajorELSP_0EEESQ_NSN_INSO_7ScaleInELSR_0EEESS_EEEEEENS4_6LayoutISC_NS5_IJNSA_ILi0EEESW_SW_EEEEENS5_IJNS4_10UnderscoreESZ_SZ_EEEEENS4_13SM90_TMA_LOADENS4_14ComposedLayoutINS4_7SwizzleILi1ELi4ELi3EEENS4_18smem_ptr_flag_bitsILi8EEENSV_INS5_IJNSA_ILi8EEESF_EEENS5_IJSF_SB_EEEEEEEvNS4_8identityES12_S1C_vS1D_EENS_8epilogue10collective18CollectiveEpilogueINS1F_23Sm100TmaWarpSpecializedILi2ELi2ELi64ELb0ELb0EEEJSG_NS5_IJNSV_ISE_SB_EENSV_INSA_ILi64EEESB_EEEEESH_SI_SH_SI_NS1F_6fusion15FusionCallbacksIS1J_NS1O_17LinearCombinationISH_fSH_fLNS_15FloatRoundStyleE2EEESG_S1N_JEEENS4_5SM1004TMEM4LOAD26SM100_TMEM_LOAD_32dp32b64xES12_NS13_INS14_ILi2ELi4ELi3EEES17_NSV_INS5_IJS18_S1L_EEENS5_IJS1L_SB_EEEEEEENS4_39AutoVectorizingCopyWithAssumedAlignmentILi128EEENS4_14SM90_TMA_STOREES22_S24_S24_EEEvvEEEEvNT_6ParamsE,(.L_x_152 - _ZN7cutlass13device_kernelINS_4gemm6kernel13GemmUniversalIN4cute5tupleIJiiiiEEENS1_10collective13CollectiveMmaINS1_35MainloopSm100TmaUmmaWarpSpecializedILi7ELi2ELi4ENS5_IJNS4_1CILi1EEESB_SB_EEEEENS5_IJNSA_ILi128EEESE_NSA_ILi32EEEEEENS_12float_e4m3_tENS5_IJlSB_lEEESH_SI_NS4_8TiledMMAINS4_8MMA_AtomIJNS4_10MMA_TraitsINS4_19SM100_MMA_F8F6F4_SSEJSH_SH_fSE_SE_NS4_17integral_constantINS4_4UMMA5MajorELSP_0EEESQ_NSN_INSO_7ScaleInELSR_0EEESS_EEEEEENS4_6LayoutISC_NS5_IJNSA_ILi0EEESW_SW_EEEEENS5_IJNS4_10UnderscoreESZ_SZ_EEEEENS4_13SM90_TMA_LOADENS4_14ComposedLayoutINS4_7SwizzleILi1ELi4ELi3EEENS4_18smem_ptr_flag_bitsILi8EEENSV_INS5_IJNSA_ILi8EEESF_EEENS5_IJSF_SB_EEEEEEEvNS4_8identityES12_S1C_vS1D_EENS_8epilogue10collective18CollectiveEpilogueINS1F_23Sm100TmaWarpSpecializedILi2ELi2ELi64ELb0ELb0EEEJSG_NS5_IJNSV_ISE_SB_EENSV_INSA_ILi64EEESB_EEEEESH_SI_SH_SI_NS1F_6fusion15FusionCallbacksIS1J_NS1O_17LinearCombinationISH_fSH_fLNS_15FloatRoundStyleE2EEESG_S1N_JEEENS4_5SM1004TMEM4LOAD26SM100_TMEM_LOAD_32dp32b64xES12_NS13_INS14_ILi2ELi4ELi3EEES17_NSV_INS5_IJS18_S1L_EEENS5_IJS1L_SB_EEEEEEENS4_39AutoVectorizingCopyWithAssumedAlignmentILi128EEENS4_14SM90_TMA_STOREES22_S24_S24_EEEvvEEEEvNT_6ParamsE)
        .other          _ZN7cutlass13device_kernelINS_4gemm6kernel13GemmUniversalIN4cute5tupleIJiiiiEEENS1_10collective13CollectiveMmaINS1_35MainloopSm100TmaUmmaWarpSpecializedILi7ELi2ELi4ENS5_IJNS4_1CILi1EEESB_SB_EEEEENS5_IJNSA_ILi128EEESE_NSA_ILi32EEEEEENS_12float_e4m3_tENS5_IJlSB_lEEESH_SI_NS4_8TiledMMAINS4_8MMA_AtomIJNS4_10MMA_TraitsINS4_19SM100_MMA_F8F6F4_SSEJSH_SH_fSE_SE_NS4_17integral_constantINS4_4UMMA5MajorELSP_0EEESQ_NSN_INSO_7ScaleInELSR_0EEESS_EEEEEENS4_6LayoutISC_NS5_IJNSA_ILi0EEESW_SW_EEEEENS5_IJNS4_10UnderscoreESZ_SZ_EEEEENS4_13SM90_TMA_LOADENS4_14ComposedLayoutINS4_7SwizzleILi1ELi4ELi3EEENS4_18smem_ptr_flag_bitsILi8EEENSV_INS5_IJNSA_ILi8EEESF_EEENS5_IJSF_SB_EEEEEEEvNS4_8identityES12_S1C_vS1D_EENS_8epilogue10collective18CollectiveEpilogueINS1F_23Sm100TmaWarpSpecializedILi2ELi2ELi64ELb0ELb0EEEJSG_NS5_IJNSV_ISE_SB_EENSV_INSA_ILi64EEESB_EEEEESH_SI_SH_SI_NS1F_6fusion15FusionCallbacksIS1J_NS1O_17LinearCombinationISH_fSH_fLNS_15FloatRoundStyleE2EEESG_S1N_JEEENS4_5SM1004TMEM4LOAD26SM100_TMEM_LOAD_32dp32b64xES12_NS13_INS14_ILi2ELi4ELi3EEES17_NSV_INS5_IJS18_S1L_EEENS5_IJS1L_SB_EEEEEEENS4_39AutoVectorizingCopyWithAssumedAlignmentILi128EEENS4_14SM90_TMA_STOREES22_S24_S24_EEEvvEEEEvNT_6ParamsE,@"STO_CUDA_ENTRY STV_DEFAULT"
_ZN7cutlass13device_kernelINS_4gemm6kernel13GemmUniversalIN4cute5tupleIJiiiiEEENS1_10collective13CollectiveMmaINS1_35MainloopSm100TmaUmmaWarpSpecializedILi7ELi2ELi4ENS5_IJNS4_1CILi1EEESB_SB_EEEEENS5_IJNSA_ILi128EEESE_NSA_ILi32EEEEEENS_12float_e4m3_tENS5_IJlSB_lEEESH_SI_NS4_8TiledMMAINS4_8MMA_AtomIJNS4_10MMA_TraitsINS4_19SM100_MMA_F8F6F4_SSEJSH_SH_fSE_SE_NS4_17integral_constantINS4_4UMMA5MajorELSP_0EEESQ_NSN_INSO_7ScaleInELSR_0EEESS_EEEEEENS4_6LayoutISC_NS5_IJNSA_ILi0EEESW_SW_EEEEENS5_IJNS4_10UnderscoreESZ_SZ_EEEEENS4_13SM90_TMA_LOADENS4_14ComposedLayoutINS4_7SwizzleILi1ELi4ELi3EEENS4_18smem_ptr_flag_bitsILi8EEENSV_INS5_IJNSA_ILi8EEESF_EEENS5_IJSF_SB_EEEEEEEvNS4_8identityES12_S1C_vS1D_EENS_8epilogue10collective18CollectiveEpilogueINS1F_23Sm100TmaWarpSpecializedILi2ELi2ELi64ELb0ELb0EEEJSG_NS5_IJNSV_ISE_SB_EENSV_INSA_ILi64EEESB_EEEEESH_SI_SH_SI_NS1F_6fusion15FusionCallbacksIS1J_NS1O_17LinearCombinationISH_fSH_fLNS_15FloatRoundStyleE2EEESG_S1N_JEEENS4_5SM1004TMEM4LOAD26SM100_TMEM_LOAD_32dp32b64xES12_NS13_INS14_ILi2ELi4ELi3EEES17_NSV_INS5_IJS18_S1L_EEENS5_IJS1L_SB_EEEEEEENS4_39AutoVectorizingCopyWithAssumedAlignmentILi128EEENS4_14SM90_TMA_STOREES22_S24_S24_EEEvvEEEEvNT_6ParamsE:
[----:B------:R-:W1:Y:S01]  /*0000*/  LDC R1, c[0x0][0x37c] ;  /* 0x0000df00ff017b82 */ /* 0x000e620000000800 */
[----:B------:R-:W2:Y:S01]  /*0010*/  S2R R189, SR_TID.X ;  /* 0x0000000000bd7919 */ /* 0x000ea20000002100 */
[----:B------:R-:W3:Y:S01]  /*0020*/  LDCU.64 UR4, c[0x0][0x890] ;  /* 0x00011200ff0477ac */ /* 0x000ee20008000a00 */
[----:B------:R-:W-:Y:S02]  /*0030*/  PRMT R171, RZ, 0x7610, R171 ;  /* 0x00007610ffab7816 */ /* 0x000fe400000000ab */
[----:B------:R-:W-:Y:S01]  /*0040*/  ELECT P5, URZ, PT ;  /* 0x0000000000ff782f */ /* 0x000fe200038a0000 */
[----:B------:R-:W4:Y:S01]  /*0050*/  LDCU.64 UR46, c[0x0][0x358] ;  /* 0x00006b00ff2e77ac */ /* 0x000f220008000a00 */
[----:B---3--:R-:W-:-:S04]  /*0060*/  UISETP.NE.U32.AND UP0, UPT, UR4, URZ, UPT ;  /* 0x000000ff0400728c */ /* 0x008fc8000bf05070 */
[----:B------:R-:W-:Y:S01]  /*0070*/  UISETP.NE.AND.EX UP0, UPT, UR5, URZ, UPT, UP0 ;  /* 0x000000ff0500728c */ /* 0x000fe2000bf05300 */
[----:B--2---:R-:W-:-:S05]  /*0080*/  SHF.R.U32.HI R173, RZ, 0x5, R189 ;  /* 0x00000005ffad7819 */ /* 0x004fca00000116bd */
[----:B------:R-:W2:Y:S02]  /*0090*/  SHFL.IDX PT, R0, R173, RZ, 0x1f ;  /* 0x00001fffad007589 */ /* 0x000ea400000e0000 */
[----:B--2---:R-:W-:Y:S01]  /*00a0*/  R2UR UR8, R0 ;  /* 0x00000000000872ca */ /* 0x004fe200000e0000 */
[----:B-1--4-:R-:W-:-:S14]  /*00b0*/  BRA.U UP0, `(.L_x_0) ;  /* 0x00000001002c7547 */ /* 0x012fdc000b800000 */
[----:B------:R-:W1:Y:S02]  /*00c0*/  LDCU.64 UR6, c[0x0][0x888] ;  /* 0x00011100ff0677ac */ /* 0x000e640008000a00 */
[----:B-1----:R-:W-:-:S04]  /*00d0*/  UISETP.NE.U32.AND UP0, UPT, UR6, URZ, UPT ;  /* 0x000000ff0600728c */ /* 0x002fc8000bf05070 */
[----:B------:R-:W-:-:S09]  /*00e0*/  UISETP.NE.AND.EX UP0, UPT, UR7, URZ, UPT, UP0 ;  /* 0x000000ff0700728c */ /* 0x000fd2000bf05300 */
[----:B------:R-:W-:Y:S05]  /*00f0*/  BRA.U !UP0, `(.L_x_1) ;  /* 0x0000000108107547 */ /* 0x000fea000b800000 */
[----:B------:R-:W1:Y:S02]  /*0100*/  LDC.64 R2, c[0x0][0x888] ;  /* 0x00022200ff027b82 */ /* 0x000e640000000a00 */
[----:B-1----:R1:W5:Y:S01]  /*0110*/  LDG.E R81, desc[UR46][R2.64] ;  /* 0x0000002e02517981 */ /* 0x002362000c1e1900 */
[----:B------:R-:W-:Y:S01]  /*0120*/  HFMA2 R171, -RZ, RZ, 0, 5.9604644775390625e-08 ;  /* 0x00000001ffab7431 */ /* 0x000fe200000001ff */
[----:B------:R-:W-:Y:S05]  /*0130*/  BRA `(.L_x_0) ;  /* 0x00000000000c7947 */ /* 0x000fea0003800000 */
.L_x_1:
[----:B------:R-:W1:Y:S01]  /*0140*/  LDCU UR6, c[0x0][0x880] ;  /* 0x00011000ff0677ac */ /* 0x000e620008000800 */
[----:B------:R-:W-:Y:S01]  /*0150*/  HFMA2 R171, -RZ, RZ, 0, 5.9604644775390625e-08 ;  /* 0x00000001ffab7431 */ /* 0x000fe200000001ff */
[----:B-1----:R-:W-:-:S07]  /*0160*/  MOV R81, UR6 ;  /* 0x0000000600517c02 */ /* 0x002fce0008000f00 */
.L_x_0:
[----:B------:R-:W2:Y:S02]  /*0170*/  LDCU.64 UR6, c[0x0][0x8b0] ;  /* 0x00011600ff0677ac */ /* 0x000ea40008000a00 */
[----:B--2---:R-:W-:-:S04]  /*0180*/  UISETP.NE.U32.AND UP0, UPT, UR6, URZ, UPT ;  /* 0x000000ff0600728c */ /* 0x004fc8000bf05070 */
[----:B------:R-:W-:-:S09]  /*0190*/  UISETP.NE.AND.EX UP0, UPT, UR7, URZ, UPT, UP0 ;  /* 0x000000ff0700728c */ /* 0x000fd2000bf05300 */
[----:B------:R-:W-:Y:S05]  /*01a0*/  BRA.U UP0, `(.L_x_2) ;  /* 0x0000000100247547 */ /* 0x000fea000b800000 */
[----:B------:R-:W2:Y:S02]  /*01b0*/  LDCU.64 UR6, c[0x0][0x8a8] ;  /* 0x00011500ff0677ac */ /* 0x000ea40008000a00 */
[----:B--2---:R-:W-:-:S04]  /*01c0*/  UISETP.NE.U32.AND UP0, UPT, UR6, URZ, UPT ;  /* 0x000000ff0600728c */ /* 0x004fc8000bf05070 */
[----:B------:R-:W-:-:S09]  /*01d0*/  UISETP.NE.AND.EX UP0, UPT, UR7, URZ, UPT, UP0 ;  /* 0x000000ff0700728c */ /* 0x000fd2000bf05300 */
[----:B------:R-:W-:Y:S05]  /*01e0*/  BRA.U !UP0, `(.L_x_3) ;  /* 0x00000001080c7547 */ /* 0x000fea000b800000 */
[----:B------:R-:W2:Y:S02]  /*01f0*/  LDC.64 R78, c[0x0][0x8a8] ;  /* 0x00022a00ff4e7b82 */ /* 0x000ea40000000a00 */
[----:B--2---:R2:W5:Y:S01]  /*0200*/  LDG.E R78, desc[UR46][R78.64] ;  /* 0x0000002e4e4e7981 */ /* 0x004562000c1e1900 */
[----:B------:R-:W-:Y:S05]  /*0210*/  BRA `(.L_x_2) ;  /* 0x0000000000087947 */ /* 0x000fea0003800000 */
.L_x_3:
[----:B------:R-:W2:Y:S02]  /*0220*/  LDCU UR6, c[0x0][0x8a0] ;  /* 0x00011400ff0677ac */ /* 0x000ea40008000800 */
[----:B--2---:R-:W-:Y:S02]  /*0230*/  MOV R78, UR6 ;  /* 0x00000006004e7c02 */ /* 0x004fe40008000f00 */
.L_x_2:
[----:B------:R-:W-:Y:S01]  /*0240*/  IMAD.U32 R0, RZ, RZ, UR8 ;  /* 0x00000008ff007e24 */ /* 0x000fe2000f8e00ff */
[----:B------:R-:W-:Y:S04]  /*0250*/  BSSY.RECONVERGENT B0, `(.L_x_4) ;  /* 0x000000c000007945 */ /* 0x000fe80003800200 */
[C---:B------:R-:W-:Y:S02]  /*0260*/  ISETP.NE.OR P1, PT, R0.reuse, 0x1, !P5 ;  /* 0x000000010000780c */ /* 0x040fe40006f25670 */
[----:B------:R-:W-:-:S11]  /*0270*/  ISETP.NE.OR P0, PT, R0, 0x3, !P5 ;  /* 0x000000030000780c */ /* 0x000fd60006f05670 */
[----:B------:R-:W-:Y:S05]  /*0280*/  @P1 BRA `(.L_x_5) ;  /* 0x0000000000201947 */ /* 0x000fea0003800000 */
[----:B------:R-:W3:Y:S02]  /*0290*/  LDCU.64 UR6, c[0x0][0x348] ;  /* 0x00006900ff0677ac */ /* 0x000ee40008000a00 */
[----:B---3--:R-:W-:Y:S02]  /*02a0*/  UIADD3 UR10, UP1, UPT, UR6, 0x80, URZ ;  /* 0x00000080060a7890 */ /* 0x008fe4000ff3e0ff */
[----:B------:R-:W-:Y:S02]  /*02b0*/  UIADD3 UR6, UP0, UPT, UR6, 0x180, URZ ;  /* 0x0000018006067890 */ /* 0x000fe4000ff1e0ff */
[----:B------:R-:W-:Y:S02]  /*02c0*/  UIADD3.X UR11, UPT, UPT, URZ, UR7, URZ, UP1, !UPT ;  /* 0x00000007ff0b7290 */ /* 0x000fe40008ffe4ff */
[----:B------:R-:W-:-:S07]  /*02d0*/  UIADD3.X UR7, UPT, UPT, URZ, UR7, URZ, UP0, !UPT ;  /* 0x00000007ff077290 */ /* 0x000fce00087fe4ff */
[----:B------:R3:W-:Y:S02]  /*02e0*/  UTMACCTL.PF [UR10] ;  /* 0x000000000a0079b9 */ /* 0x0007e40008040000 */
[----:B------:R3:W-:Y:S02]  /*02f0*/  UTMACCTL.PF [UR6] ;  /* 0x00000000060079b9 */ /* 0x0007e40008040000 */
[----:B---3--:R-:W-:Y:S01]  /*0300*/  NOP ;  /* 0x0000000000007918 */ /* 0x008fe20000000000 */
.L_x_5:
[----:B------:R-:W-:Y:S05]  /*0310*/  BSYNC.RECONVERGENT B0 ;  /* 0x0000000000007941 */ /* 0x000fea0003800200 */
.L_x_4:
[----:B------:R-:W-:Y:S04]  /*0320*/  BSSY.RECONVERGENT B0, `(.L_x_6) ;  /* 0x000000a000007945 */ /* 0x000fe80003800200 */
        /* <DEDUP_REMOVED lines=9> */
.L_x_7:
[----:B------:R-:W-:Y:S05]  /*03c0*/  BSYNC.RECONVERGENT B0 ;  /* 0x0000000000007941 */ /* 0x000fea0003800200 */
.L_x_6:
[----:B------:R-:W3:Y:S01]  /*03d0*/  LDCU.64 UR6, c[0x0][0x888] ;  /* 0x00011100ff0677ac */ /* 0x000ee20008000a00 */
[----:B------:R-:W-:Y:S02]  /*03e0*/  UISETP.EQ.U32.AND UP1, UPT, UR4, URZ, UPT ;  /* 0x000000ff0400728c */ /* 0x000fe4000bf22070 */
[----:B------:R-:W-:Y:S02]  /*03f0*/  UPLOP3.LUT UP2, UPT, UPT, UPT, UPT, 0x80, 0x8 ;  /* 0x000000000008789c */ /* 0x000fe40003f4f070 */
[----:B---3--:R-:W-:-:S04]  /*0400*/  UISETP.NE.U32.AND UP0, UPT, UR6, URZ, UPT ;  /* 0x000000ff0600728c */ /* 0x008fc8000bf05070 */
[----:B------:R-:W-:-:S04]  /*0410*/  UISETP.NE.AND.EX UP0, UPT, UR7, URZ, UPT, UP0 ;  /* 0x000000ff0700728c */ /* 0x000fc8000bf05300 */
[----:B------:R-:W-:-:S04]  /*0420*/  UISETP.EQ.OR.EX UP3, UPT, UR5, URZ, !UP0, UP1 ;  /* 0x000000ff0500728c */ /* 0x000fc8000c762710 */
[----:B------:R-:W-:-:S05]  /*0430*/  UP2UR UR50, UPR, URZ, 0x8 ;  /* 0x00000008ff327883 */ /* 0x000fca0008000000 */
[----:B------:R-:W-:Y:S07]  /*0440*/  BRA.U !UP3, `(.L_x_8) ;  /* 0x000000010b207547 */ /* 0x000fee000b800000 */
[----:B------:R-:W-:Y:S01]  /*0450*/  UISETP.NE.U32.AND UP2, UPT, UR4, URZ, UPT ;  /* 0x000000ff0400728c */ /* 0x000fe2000bf45070 */
[----:B-----5:R-:W-:Y:S01]  /*0460*/  FSETP.NEU.AND P0, PT, R81, RZ, PT ;  /* 0x000000ff5100720b */ /* 0x020fe20003f0d000 */
[----:B------:R-:W-:Y:S02]  /*0470*/  USEL UR4, URZ, 0xffffffff, UP0 ;  /* 0xffffffffff047887 */ /* 0x000fe40008000000 */
[----:B------:R-:W-:-:S10]  /*0480*/  UISETP.NE.AND.EX UP2, UPT, UR5, URZ, UPT, UP2 ;  /* 0x000000ff0500728c */ /* 0x000fd4000bf45320 */
[----:B------:R-:W-:Y:S01]  /*0490*/  VOTEU.ANY UP1, P0 ;  /* 0x0000000000ff7886 */ /* 0x000fe20000020100 */
[----:B------:R-:W-:-:S04]  /*04a0*/  @!UP2 USEL UR4, URZ, 0xffffffff, UP1 ;  /* 0xffffffffff04a887 */ /* 0x000fc80008800000 */
[----:B------:R-:W-:-:S04]  /*04b0*/  ULOP3.LUT UR4, UR4, 0x1, URZ, 0xc0, !UPT ;  /* 0x0000000104047892 */ /* 0x000fc8000f8ec0ff */
[----:B------:R-:W-:-:S11]  /*04c0*/  UISETP.NE.U32.AND UP2, UPT, UR4, 0x1, UPT ;  /* 0x000000010400788c */ /* 0x000fd6000bf45070 */
.L_x_8:
[----:B-1----:R-:W1:Y:S01]  /*04d0*/  SHFL.IDX PT, R2, R173, RZ, 0x1f ;  /* 0x00001fffad027589 */ /* 0x002e6200000e0000 */
[----:B------:R-:W-:-:S04]  /*04e0*/  UISETP.NE.AND UP1, UPT, UR8, 0x2, UPT ;  /* 0x000000020800788c */ /* 0x000fc8000bf25270 */
[----:B------:R-:W-:Y:S01]  /*04f0*/  USEL UR6, URZ, 0x1, UP1 ;  /* 0x00000001ff067887 */ /* 0x000fe20008800000 */
[----:B-1----:R-:W-:-:S13]  /*0500*/  ISETP.NE.AND P0, PT, R2, RZ, PT ;  /* 0x000000ff0200720c */ /* 0x002fda0003f05270 */
[----:B------:R-:W-:Y:S05]  /*0510*/  @P0 BRA `(.L_x_9) ;  /* 0x0000000000600947 */ /* 0x000fea0003800000 */
[----:B------:R-:W1:Y:S01]  /*0520*/  S2UR UR5, SR_CgaCtaId ;  /* 0x00000000000579c3 */ /* 0x000e620000008800 */
[----:B------:R-:W-:Y:S01]  /*0530*/  UMOV UR7, 0x400 ;  /* 0x0000040000077882 */ /* 0x000fe20000000000 */
[----:B------:R-:W-:Y:S01]  /*0540*/  UMOV UR4, 0x1 ;  /* 0x0000000100047882 */ /* 0x000fe20000000000 */
[----:B------:R-:W-:Y:S01]  /*0550*/  ELECT P0, URZ, PT ;  /* 0x0000000000ff782f */ /* 0x000fe20003800000 */
[----:B------:R-:W-:-:S04]  /*0560*/  UIADD3 UR10, UPT, UPT, -UR4, 0x100000, URZ ;  /* 0x00100000040a7890 */ /* 0x000fc8000fffe1ff */
[----:B------:R-:W-:Y:S02]  /*0570*/  USHF.L.U32 UR11, UR10, 0xb, URZ ;  /* 0x0000000b0a0b7899 */ /* 0x000fe400080006ff */
[----:B------:R-:W-:Y:S02]  /*0580*/  USHF.L.U32 UR10, UR10, 0x1, URZ ;  /* 0x000000010a0a7899 */ /* 0x000fe400080006ff */
[----:B-1----:R-:W-:Y:S01]  /*0590*/  ULEA UR5, UR5, UR7, 0x18 ;  /* 0x0000000705057291 */ /* 0x002fe2000f8ec0ff */
[----:B------:R-:W1:Y:S11]  /*05a0*/  FENCE.VIEW.ASYNC.S ;  /* 0x00000000000073c6 */ /* 0x000e760000000000 */
[----:B-1----:R1:W3:Y:S01]  /*05b0*/  SYNCS.EXCH.64 URZ, [UR5], UR10 ;  /* 0x0000000a05ff75b2 */ /* 0x0022e20008000100 */
[----:B------:R1:W4:Y:S01]  /*05c0*/  SYNCS.EXCH.64 URZ, [UR5+0x38], UR10 ;  /* 0x0000380a05ff75b2 */ /* 0x0003220008000100 */
[----:B------:R1:W1:Y:S01]  /*05d0*/  SYNCS.EXCH.64 URZ, [UR5+0x8], UR10 ;  /* 0x0000080a05ff75b2 */ /* 0x0002620008000100 */
        /* <DEDUP_REMOVED lines=11> */
[----:B------:R-:W-:Y:S01]  /*0690*/  NOP ;  /* 0x0000000000007918 */ /* 0x000fe20000000000 */
.L_x_9:
[----:B------:R-:W2:Y:S01]  /*06a0*/  SHFL.IDX PT, R2, R173, RZ, 0x1f ;  /* 0x00001fffad027589 */ /* 0x000ea200000e0000 */
[----:B------:R-:W-:Y:S01]  /*06b0*/  NOP ;  /* 0x0000000000007918 */ /* 0x000fe20000000000 */
[----:B--2---:R-:W-:-:S13]  /*06c0*/  ISETP.NE.AND P0, PT, R2, 0x1, PT ;  /* 0x000000010200780c */ /* 0x004fda0003f05270 */
[----:B------:R-:W-:Y:S05]  /*06d0*/  @P0 BRA `(.L_x_10) ;  /* 0x0000000000480947 */ /* 0x000fea0003800000 */
[----:B------:R-:W2:Y:S01]  /*06e0*/  S2UR UR7, SR_CgaCtaId ;  /* 0x00000000000779c3 */ /* 0x000ea20000008800 */
[----:B------:R-:W-:Y:S01]  /*06f0*/  UMOV UR9, 0x400 ;  /* 0x0000040000097882 */ /* 0x000fe20000000000 */
[----:B-1----:R-:W-:Y:S01]  /*0700*/  UMOV UR5, 0x20 ;  /* 0x0000002000057882 */ /* 0x002fe20000000000 */
[----:B------:R-:W-:Y:S01]  /*0710*/  UMOV UR4, 0x80 ;  /* 0x0000008000047882 */ /* 0x000fe20000000000 */
[----:B------:R-:W-:-:S04]  /*0720*/  UIADD3 UR10, UPT, UPT, -UR5, 0x100000, URZ ;  /* 0x00100000050a7890 */ /* 0x000fc8000fffe1ff */
[----:B------:R-:W-:Y:S02]  /*0730*/  USHF.L.U32 UR11, UR10, 0xb, URZ ;  /* 0x0000000b0a0b7899 */ /* 0x000fe400080006ff */
[----:B------:R-:W-:Y:S02]  /*0740*/  USHF.L.U32 UR10, UR10, 0x1, URZ ;  /* 0x000000010a0a7899 */ /* 0x000fe400080006ff */
[----:B------:R-:W-:-:S04]  /*0750*/  UIADD3 UR4, UPT, UPT, -UR4, 0x100000, URZ ;  /* 0x0010000004047890 */ /* 0x000fc8000fffe1ff */
[----:B------:R-:W-:Y:S02]  /*0760*/  USHF.L.U32 UR5, UR4, 0xb, URZ ;  /* 0x0000000b04057899 */ /* 0x000fe400080006ff */
[----:B------:R-:W-:Y:S01]  /*0770*/  USHF.L.U32 UR4, UR4, 0x1, URZ ;  /* 0x0000000104047899 */ /* 0x000fe200080006ff */
[----:B------:R-:W-:Y:S01]  /*0780*/  ELECT P0, URZ, PT ;  /* 0x0000000000ff782f */ /* 0x000fe20003800000 */
[----:B--2---:R-:W-:Y:S01]  /*0790*/  ULEA UR7, UR7, UR9, 0x18 ;  /* 0x0000000907077291 */ /* 0x004fe2000f8ec0ff */
[----:B------:R-:W1:Y:S11]  /*07a0*/  FENCE.VIEW.ASYNC.S ;  /* 0x00000000000073c6 */ /* 0x000e760000000000 */
[----:B-1----:R2:W1:Y:S01]  /*07b0*/  SYNCS.EXCH.64 URZ, [UR7+0x70], UR10 ;  /* 0x0000700a07ff75b2 */ /* 0x0024620008000100 */
[----:B------:R2:W1:Y:S01]  /*07c0*/  SYNCS.EXCH.64 URZ, [UR7+0x80], UR4 ;  /* 0x0000800407ff75b2 */ /* 0x0004620008000100 */
[----:B------:R2:W1:Y:S01]  /*07d0*/  SYNCS.EXCH.64 URZ, [UR7+0x78], UR10 ;  /* 0x0000780a07ff75b2 */ /* 0x0004620008000100 */
[----:B------:R2:W1:Y:S02]  /*07e0*/  SYNCS.EXCH.64 URZ, [UR7+0x88], UR4 ;  /* 0x0000880407ff75b2 */ /* 0x0004640008000100 */
[----:B--2---:R-:W-:Y:S01]  /*07f0*/  NOP ;  /* 0x0000000000007918 */ /* 0x004fe20000000000 */
.L_x_10:
[----:B------:R-:W2:Y:S01]  /*0800*/  SHFL.IDX PT, R2, R173, RZ, 0x1f ;  /* 0x00001fffad027589 */ /* 0x000ea200000e0000 */
[----:B------:R-:W-:Y:S01]  /*0810*/  NOP ;  /* 0x0000000000007918 */ /* 0x000fe20000000000 */
[----:B--2---:R-:W-:-:S13]  /*0820*/  ISETP.NE.AND P0, PT, R2, 0x3, PT ;  /* 0x000000030200780c */ /* 0x004fda0003f05270 */
[----:B------:R-:W-:Y:S05]  /*0830*/  @P0 BRA `(.L_x_11) ;  /* 0x0000000000300947 */ /* 0x000fea0003800000 */
[----:B-1----:R-:W1:Y:S01]  /*0840*/  S2UR UR5, SR_CgaCtaId ;  /* 0x00000000000579c3 */ /* 0x002e620000008800 */
        /* <DEDUP_REMOVED lines=8> */
[----:B-1----:R2:W1:Y:S01]  /*08d0*/  SYNCS.EXCH.64 URZ, [UR5+0x90], UR10 ;  /* 0x0000900a05ff75b2 */ /* 0x0024620008000100 */
[----:B------:R2:W1:Y:S02]  /*08e0*/  SYNCS.EXCH.64 URZ, [UR5+0x98], UR10 ;  /* 0x0000980a05ff75b2 */ /* 0x0004640008000100 */
[----:B--2---:R-:W-:Y:S01]  /*08f0*/  NOP ;  /* 0x0000000000007918 */ /* 0x004fe20000000000 */
.L_x_11:
[----:B------:R-:W2:Y:S01]  /*0900*/  SHFL.IDX PT, R2, R173, RZ, 0x1f ;  /* 0x00001fffad027589 */ /* 0x000ea200000e0000 */
[----:B------:R-:W-:Y:S01]  /*0910*/  NOP ;  /* 0x0000000000007918 */ /* 0x000fe20000000000 */
[----:B--2---:R-:W-:-:S13]  /*0920*/  ISETP.NE.AND P0, PT, R2, 0x4, PT ;  /* 0x000000040200780c */ /* 0x004fda0003f05270 */
[----:B------:R-:W-:Y:S05]  /*0930*/  @P0 BRA `(.L_x_12) ;  /* 0x00000000004c0947 */ /* 0x000fea0003800000 */
[----:B-1----:R-:W1:Y:S01]  /*0940*/  S2UR UR5, SR_CgaCtaId ;  /* 0x00000000000579c3 */ /* 0x002e620000008800 */
[----:B------:R-:W-:Y:S01]  /*0950*/  UMOV UR9, 0x100 ;  /* 0x0000010000097882 */ /* 0x000fe20000000000 */
[----:B------:R-:W-:Y:S01]  /*0960*/  UMOV UR7, 0x400 ;  /* 0x0000040000077882 */ /* 0x000fe20000000000 */
[----:B------:R-:W-:Y:S01]  /*0970*/  USEL UR9, UR9, 0xe0, UP2 ;  /* 0x000000e009097887 */ /* 0x000fe20009000000 */
[----:B------:R-:W-:Y:S01]  /*0980*/  UMOV UR4, 0x1 ;  /* 0x0000000100047882 */ /* 0x000fe20000000000 */
[----:B------:R-:W-:Y:S01]  /*0990*/  ELECT P0, URZ, PT ;  /* 0x0000000000ff782f */ /* 0x000fe20003800000 */
[----:B------:R-:W-:-:S04]  /*09a0*/  UIADD3 UR10, UPT, UPT, -UR4, 0x100000, URZ ;  /* 0x00100000040a7890 */ /* 0x000fc8000fffe1ff */
[----:B------:R-:W-:Y:S02]  /*09b0*/  USHF.L.U32 UR11, UR10, 0xb, URZ ;  /* 0x0000000b0a0b7899 */ /* 0x000fe400080006ff */
[----:B------:R-:W-:Y:S02]  /*09c0*/  USHF.L.U32 UR10, UR10, 0x1, URZ ;  /* 0x000000010a0a7899 */ /* 0x000fe400080006ff */
[----:B------:R-:W-:-:S04]  /*09d0*/  UIADD3 UR12, UPT, UPT, -UR9, 0x100000, URZ ;  /* 0x00100000090c7890 */ /* 0x000fc8000fffe1ff */
[----:B------:R-:W-:Y:S02]  /*09e0*/  USHF.L.U32 UR13, UR12, 0xb, URZ ;  /* 0x0000000b0c0d7899 */ /* 0x000fe400080006ff */
[----:B------:R-:W-:Y:S02]  /*09f0*/  USHF.L.U32 UR12, UR12, 0x1, URZ ;  /* 0x000000010c0c7899 */ /* 0x000fe400080006ff */
[----:B-1----:R-:W-:Y:S01]  /*0a00*/  ULEA UR5, UR5, UR7, 0x18 ;  /* 0x0000000705057291 */ /* 0x002fe2000f8ec0ff */
[----:B------:R-:W1:Y:S11]  /*0a10*/  FENCE.VIEW.ASYNC.S ;  /* 0x00000000000073c6 */ /* 0x000e760000000000 */
[----:B-1----:R2:W1:Y:S01]  /*0a20*/  SYNCS.EXCH.64 URZ, [UR5+0xa0], UR10 ;  /* 0x0000a00a05ff75b2 */ /* 0x0024620008000100 */
[----:B------:R2:W1:Y:S01]  /*0a30*/  SYNCS.EXCH.64 URZ, [UR5+0xb0], UR12 ;  /* 0x0000b00c05ff75b2 */ /* 0x0004620008000100 */
[----:B------:R2:W1:Y:S01]  /*0a40*/  SYNCS.EXCH.64 URZ, [UR5+0xa8], UR10 ;  /* 0x0000a80a05ff75b2 */ /* 0x0004620008000100 */
[----:B------:R2:W1:Y:S02]  /*0a50*/  SYNCS.EXCH.64 URZ, [UR5+0xb8], UR12 ;  /* 0x0000b80c05ff75b2 */ /* 0x0004640008000100 */
[----:B--2---:R-:W-:Y:S01]  /*0a60*/  NOP ;  /* 0x0000000000007918 */ /* 0x004fe20000000000 */
.L_x_12:
        /* <DEDUP_REMOVED lines=20> */
[----:B------:R2:W1:Y:S01]  /*0bb0*/  SYNCS.EXCH.64 URZ, [UR7+0xe8], UR4 ;  /* 0x0000e80407ff75b2 */ /* 0x0004620008000100 */
[----:B------:R2:W1:Y:S01]  /*0bc0*/  SYNCS.EXCH.64 URZ, [UR7+0xd0], UR10 ;  /* 0x0000d00a07ff75b2 */ /* 0x0004620008000100 */
[----:B------:R2:W1:Y:S01]  /*0bd0*/  SYNCS.EXCH.64 URZ, [UR7+0xf0], UR4 ;  /* 0x0000f00407ff75b2 */ /* 0x0004620008000100 */
[----:B------:R2:W1:Y:S01]  /*0be0*/  SYNCS.EXCH.64 URZ, [UR7+0xd8], UR10 ;  /* 0x0000d80a07ff75b2 */ /* 0x0004620008000100 */
[----:B------:R2:W1:Y:S02]  /*0bf0*/  SYNCS.EXCH.64 URZ, [UR7+0xf8], UR4 ;  /* 0x0000f80407ff75b2 */ /* 0x0004640008000100 */
[----:B--2---:R-:W-:Y:S01]  /*0c00*/  NOP ;  /* 0x0000000000007918 */ /* 0x004fe20000000000 */
.L_x_13:
        /* <DEDUP_REMOVED lines=18> */
.L_x_14:
[----:B-1----:R-:W1:Y:S01]  /*0d30*/  S2UR UR5, SR_CTAID.X ;  /* 0x00000000000579c3 */ /* 0x002e620000002500 */
[----:B------:R-:W-:-:S05]  /*0d40*/  CS2R.32 R170, SR_CgaSize ;  /* 0x0000000000aa7805 */ /* 0x000fca0000008a00 */
[----:B------:R-:W-:-:S05]  /*0d50*/  IMAD R170, R170, -0xa0, RZ ;  /* 0xffffff60aaaa7824 */ /* 0x000fca00078e02ff */
[----:B------:R-:W-:-:S14]  /*0d60*/  R2UR UR9, R170 ;  /* 0x00000000aa0972ca */ /* 0x000fdc00000e0000 */
[----:B------:R-:W2:Y:S01]  /*0d70*/  LDCU UR9, c[0x0][UR9+0x2b0] ;  /* 0x00005600090977ac */ /* 0x000ea20008000800 */
[----:B------:R-:W-:Y:S01]  /*0d80*/  NOP ;  /* 0x0000000000007918 */ /* 0x000fe20000000000 */
[----:B------:R-:W-:-:S05]  /*0d90*/  CS2R.32 R170, SR_CgaSize ;  /* 0x0000000000aa7805 */ /* 0x000fca0000008a00 */
[----:B------:R-:W-:-:S05]  /*0da0*/  IMAD R170, R170, -0xa0, RZ ;  /* 0xffffff60aaaa7824 */ /* 0x000fca00078e02ff */
[----:B------:R-:W-:-:S14]  /*0db0*/  R2UR UR7, R170 ;  /* 0x00000000aa0772ca */ /* 0x000fdc00000e0000 */
[----:B------:R-:W3:Y:S01]  /*0dc0*/  LDCU UR7, c[0x0][UR7+0x2b4] ;  /* 0x00005680070777ac */ /* 0x000ee20008000800 */
[----:B------:R-:W4:Y:S08]  /*0dd0*/  S2UR UR4, SR_CTAID.Y ;  /* 0x00000000000479c3 */ /* 0x000f300000002600 */
[----:B------:R-:W3:Y:S01]  /*0de0*/  LDC R9, c[0x0][0xb24] ;  /* 0x0002c900ff097b82 */ /* 0x000ee20000000800 */
[----:B-1----:R-:W-:-:S02]  /*0df0*/  I2FP.F32.U32 R5, UR5 ;  /* 0x0000000500057c45 */ /* 0x002fc40008201000 */
[----:B------:R-:W-:-:S05]  /*0e00*/  CS2R.32 R3, SR_CgaSize ;  /* 0x0000000000037805 */ /* 0x000fca0000008a00 */
[----:B------:R-:W-:-:S06]  /*0e10*/  IMAD R3, R3, -0xa0, RZ ;  /* 0xffffff6003037824 */ /* 0x000fcc00078e02ff */
[----:B------:R-:W1:Y:S01]  /*0e20*/  LDC R3, c[0x0][R3+0x2a0] ;  /* 0x0000a80003037b82 */ /* 0x000e620000000800 */
[----:B------:R-:W-:Y:S01]  /*0e30*/  MOV R21, UR5 ;  /* 0x0000000500157c02 */ /* 0x000fe20008000f00 */
[----:B--2---:R-:W-:Y:S01]  /*0e40*/  FMUL R5, R5, UR9 ;  /* 0x0000000905057c20 */ /* 0x004fe20008400000 */
[----:B----4-:R-:W-:Y:S02]  /*0e50*/  I2FP.F32.U32 R4, UR4 ;  /* 0x0000000400047c45 */ /* 0x010fe40008201000 */
[----:B------:R-:W-:-:S05]  /*0e60*/  CS2R.32 R2, SR_CgaSize ;  /* 0x0000000000027805 */ /* 0x000fca0000008a00 */
[----:B------:R-:W-:-:S06]  /*0e70*/  IMAD R2, R2, -0xa0, RZ ;  /* 0xffffff6002027824 */ /* 0x000fcc00078e02ff */
[----:B------:R-:W2:Y:S01]  /*0e80*/  LDC R2, c[0x0][R2+0x2a4] ;  /* 0x0000a90002027b82 */ /* 0x000ea20000000800 */
[----:B------:R-:W4:Y:S01]  /*0e90*/  F2I.U32.TRUNC.NTZ R170, R5 ;  /* 0x0000000500aa7305 */ /* 0x000f22000020f000 */
[----:B------:R-:W-:Y:S01]  /*0ea0*/  MOV R20, UR4 ;  /* 0x0000000400147c02 */ /* 0x000fe20008000f00 */
[----:B---3--:R-:W-:-:S05]  /*0eb0*/  FMUL R4, R4, UR7 ;  /* 0x0000000704047c20 */ /* 0x008fca0008400000 */
[----:B------:R-:W-:Y:S01]  /*0ec0*/  BAR.SYNC.DEFER_BLOCKING 0x0 ;  /* 0x0000000000007b1d */ /* 0x000fe20000010000 */
[----:B------:R-:W-:-:S05]  /*0ed0*/  ISETP.GE.AND P0, PT, R9, 0x1, PT ;  /* 0x000000010900780c */ /* 0x000fca0003f06270 */
[----:B------:R-:W3:Y:S02]  /*0ee0*/  F2I.U32.TRUNC.NTZ R147, R4 ;  /* 0x0000000400937305 */ /* 0x000ee4000020f000 */
[----:B------:R-:W2:Y:S01]  /*0ef0*/  S2UR UR36, SR_CTAID.Z ;  /* 0x00000000002479c3 */ /* 0x000ea20000002700 */
[----:B----4-:R-:W-:-:S05]  /*0f00*/  IADD3 R170, PT, PT, -R170, RZ, RZ ;  /* 0x000000ffaaaa7210 */ /* 0x010fca0007ffe1ff */
[----:B-1----:R-:W-:Y:S01]  /*0f10*/  IMAD R170, R3, R170, UR5 ;  /* 0x0000000503aa7e24 */ /* 0x002fe2000f8e02aa */
[----:B---3--:R-:W-:-:S05]  /*0f20*/  IADD3 R147, PT, PT, -R147, RZ, RZ ;  /* 0x000000ff93937210 */ /* 0x008fca0007ffe1ff */
[----:B--2---:R-:W-:Y:S01]  /*0f30*/  IMAD R147, R2, R147, UR4 ;  /* 0x0000000402937e24 */ /* 0x004fe2000f8e0293 */
[----:B------:R-:W-:Y:S06]  /*0f40*/  @!P0 BRA `(.L_x_15) ;  /* 0x0000000000b88947 */ /* 0x000fec0003800000 */
[----:B------:R-:W1:Y:S01]  /*0f50*/  LDC.64 R4, c[0x0][0xb18] ;  /* 0x0002c600ff047b82 */ /* 0x000e620000000a00 */
[----:B------:R-:W-:-:S07]  /*0f60*/  ISETP.NE.AND P0, PT, R9, 0x1, PT ;  /* 0x000000010900780c */ /* 0x000fce0003f05270 */
[----:B------:R-:W2:Y:S08]  /*0f70*/  LDC R10, c[0x0][0xb0c] ;  /* 0x0002c300ff0a7b82 */ /* 0x000eb00000000800 */
[----:B------:R-:W3:Y:S08]  /*0f80*/  LDC R11, c[0x0][0x370] ;  /* 0x0000dc00ff0b7b82 */ /* 0x000ef00000000800 */
[----:B------:R-:W4:Y:S01]  /*0f90*/  LDC R12, c[0x0][0x374] ;  /* 0x0000dd00ff0c7b82 */ /* 0x000f220000000800 */
[----:B-1----:R-:W-:-:S07]  /*0fa0*/  ISETP.NE.AND P1, PT, R4, 0x1, PT ;  /* 0x000000010400780c */ /* 0x002fce0003f25270 */
[----:B------:R-:W3:Y:S01]  /*0fb0*/  LDC.64 R6, c[0x0][0xb10] ;  /* 0x0002c400ff067b82 */ /* 0x000ee20000000a00 */
[----:B--2---:R-:W-:-:S07]  /*0fc0*/  ISETP.NE.AND P2, PT, R10, 0x1, PT ;  /* 0x000000010a00780c */ /* 0x004fce0003f45270 */
[----:B------:R-:W1:Y:S08]  /*0fd0*/  LDC R8, c[0x0][0xb20] ;  /* 0x0002c800ff087b82 */ /* 0x000e700000000800 */
[----:B------:R-:W2:Y:S01]  /*0fe0*/  LDC.64 R2, c[0x0][0xb28] ;  /* 0x0002ca00ff027b82 */ /* 0x000ea20000000a00 */
[----:B----4-:R-:W-:-:S04]  /*0ff0*/  IMAD.HI.U32 R13, R12, R5, RZ ;  /* 0x000000050c0d7227 */ /* 0x010fc800078e00ff */
[----:B------:R-:W-:-:S04]  /*1000*/  IMAD.HI.U32 R5, R20, R5, RZ ;  /* 0x0000000514057227 */ /* 0x000fc800078e00ff */
[----:B---3--:R-:W-:-:S04]  /*1010*/  IMAD.HI.U32 R14, R11, R6, RZ ;  /* 0x000000060b0e7227 */ /* 0x008fc800078e00ff */
[C---:B------:R-:W-:Y:S01]  /*1020*/  IMAD.HI.U32 R16, R21.reuse, R6, RZ ;  /* 0x0000000615107227 */ /* 0x040fe200078e00ff */
[-C--:B------:R-:W-:Y:S02]  /*1030*/  @P2 SHF.R.U32.HI R11, RZ, R7.reuse, R14 ;  /* 0x00000007ff0b2219 */ /* 0x080fe4000001160e */
[-C--:B-1----:R-:W-:Y:S02]  /*1040*/  @P1 SHF.R.U32.HI R12, RZ, R8.reuse, R13 ;  /* 0x00000008ff0c1219 */ /* 0x082fe4000001160d */
[----:B------:R-:W-:Y:S02]  /*1050*/  SHF.R.U32.HI R5, RZ, R8, R5 ;  /* 0x00000008ff057219 */ /* 0x000fe40000011605 */
[----:B------:R-:W-:Y:S02]  /*1060*/  SHF.R.U32.HI R16, RZ, R7, R16 ;  /* 0x00000007ff107219 */ /* 0x000fe40000011610 */
[----:B------:R-:W-:Y:S01]  /*1070*/  SEL R5, R20, R5, !P1 ;  /* 0x0000000514057207 */ /* 0x000fe20004800000 */
[----:B--2---:R-:W-:Y:S01]  /*1080*/  IMAD.HI.U32 R14, R12, R2, RZ ;  /* 0x000000020c0e7227 */ /* 0x004fe200078e00ff */
[----:B------:R-:W-:-:S02]  /*1090*/  SEL R7, R21, R16, !P2 ;  /* 0x0000001015077207 */ /* 0x000fc40005000000 */
[----:B------:R-:W-:Y:S01]  /*10a0*/  IADD3 R13, PT, PT, -R5, RZ, RZ ;  /* 0x000000ff050d7210 */ /* 0x000fe20007ffe1ff */
[----:B------:R-:W-:Y:S01]  /*10b0*/  IMAD.HI.U32 R6, R11, R2, RZ ;  /* 0x000000020b067227 */ /* 0x000fe200078e00ff */
[----:B------:R-:W-:-:S03]  /*10c0*/  @P0 SHF.R.U32.HI R12, RZ, R3, R14 ;  /* 0x00000003ff0c0219 */ /* 0x000fc6000001160e */
[----:B------:R-:W-:Y:S01]  /*10d0*/  IMAD R13, R4, R13, R20 ;  /* 0x0000000d040d7224 */ /* 0x000fe200078e0214 */
[----:B------:R-:W-:Y:S01]  /*10e0*/  @P0 SHF.R.U32.HI R11, RZ, R3, R6 ;  /* 0x00000003ff0b0219 */ /* 0x000fe20000011606 */
[----:B------:R-:W-:-:S04]  /*10f0*/  IMAD R12, R12, R9, RZ ;  /* 0x000000090c0c7224 */ /* 0x000fc800078e02ff */
[----:B------:R-:W-:Y:S01]  /*1100*/  IMAD R6, R11, R9, RZ ;  /* 0x000000090b067224 */ /* 0x000fe200078e02ff */
[----:B------:R-:W-:-:S04]  /*1110*/  ISETP.GE.AND P1, PT, R5, R12, PT ;  /* 0x0000000c0500720c */ /* 0x000fc80003f26270 */
[----:B------:R-:W-:Y:S01]  /*1120*/  ISETP.GE.OR P1, PT, R7, R6, P1 ;  /* 0x000000060700720c */ /* 0x000fe20000f26670 */
[----:B------:R-:W-:-:S05]  /*1130*/  IMAD.HI.U32 R6, R5, R2, RZ ;  /* 0x0000000205067227 */ /* 0x000fca00078e00ff */
[----:B------:R-:W-:-:S04]  /*1140*/  SHF.R.U32.HI R6, RZ, R3, R6 ;  /* 0x00000003ff067219 */ /* 0x000fc80000011606 */
[----:B------:R-:W-:-:S03]  /*1150*/  SEL R6, R5, R6, !P0 ;  /* 0x0000000605067207 */ /* 0x000fc60004000000 */
[----:B------:R-:W-:Y:S01]  /*1160*/  @!P1 IMAD.HI.U32 R8, R7, R2, RZ ;  /* 0x0000000207089227 */ /* 0x000fe200078e00ff */
[----:B------:R-:W-:-:S04]  /*1170*/  IADD3 R2, PT, PT, -R6, RZ, RZ ;  /* 0x000000ff06027210 */ /* 0x000fc80007ffe1ff */
[----:B------:R-:W-:Y:S01]  /*1180*/  @!P1 SHF.R.U32.HI R8, RZ, R3, R8 ;  /* 0x00000003ff089219 */ /* 0x000fe20000011608 */
[----:B------:R-:W-:-:S03]  /*1190*/  IMAD R2, R9, R2, R5 ;  /* 0x0000000209027224 */ /* 0x000fc600078e0205 */
[----:B------:R-:W-:-:S05]  /*11a0*/  @!P1 SEL R3, R7, R8, !P0 ;  /* 0x0000000807039207 */ /* 0x000fca0004000000 */
[--C-:B------:R-:W-:Y:S02]  /*11b0*/  @!P1 IMAD.IADD R6, R6, 0x1, -R3.reuse ;  /* 0x0000000106069824 */ /* 0x100fe400078e0a03 */
[----:B------:R-:W-:Y:S01]  /*11c0*/  @!P1 IMAD R3, R2, R11, R3 ;  /* 0x0000000b02039224 */ /* 0x000fe200078e0203 */
[----:B------:R-:W-:Y:S01]  /*11d0*/  IADD3 R2, PT, PT, -R7, RZ, RZ ;  /* 0x000000ff07027210 */ /* 0x000fe20007ffe1ff */
[----:B------:R-:W-:Y:S02]  /*11e0*/  @!P1 IMAD R5, R6, R9, R7 ;  /* 0x0000000906059224 */ /* 0x000fe400078e0207 */
[----:B------:R-:W-:Y:S02]  /*11f0*/  @!P1 IMAD.MOV.U32 R7, RZ, RZ, R3 ;  /* 0x000000ffff079224 */ /* 0x000fe400078e0003 */
[----:B------:R-:W-:Y:S02]  /*1200*/  IMAD R2, R10, R2, R21 ;  /* 0x000000020a027224 */ /* 0x000fe400078e0215 */
[----:B------:R-:W-:-:S02]  /*1210*/  IMAD R20, R5, R4, R13 ;  /* 0x0000000405147224 */ /* 0x000fc400078e020d */
[----:B------:R-:W-:Y:S02]  /*1220*/  IMAD R21, R7, R10, R2 ;  /* 0x0000000a07157224 */ /* 0x000fe400078e0202 */
.L_x_15:
[----:B------:R-:W1:Y:S01]  /*1230*/  LDCU UR4, c[0x0][0xb30] ;  /* 0x00016600ff0477ac */ /* 0x000e620008000800 */
[----:B------:R-:W2:Y:S08]  /*1240*/  S2UR UR37, SR_CgaCtaId ;  /* 0x00000000002579c3 */ /* 0x000eb00000008800 */
[----:B------:R-:W3:Y:S01]  /*1250*/  LDC R72, c[0x0][0xb24] ;  /* 0x0002c900ff487b82 */ /* 0x000ee20000000800 */
[----:B-1----:R-:W-:-:S09]  /*1260*/  UISETP.NE.AND UP1, UPT, UR4, 0x1, UPT ;  /* 0x000000010400788c */ /* 0x002fd2000bf25270 */
[----:B--2---:R-:W-:Y:S05]  /*1270*/  BRA.U UP1, `(.L_x_16) ;  /* 0x0000000101407547 */ /* 0x004fea000b800000 */
[----:B------:R-:W1:Y:S08]  /*1280*/  LDC.64 R4, c[0x0][0xb10] ;  /* 0x0002c400ff047b82 */ /* 0x000e700000000a00 */
[----:B------:R-:W2:Y:S08]  /*1290*/  LDC.64 R2, c[0x0][0xb18] ;  /* 0x0002c600ff027b82 */ /* 0x000eb00000000a00 */
[----:B------:R-:W4:Y:S08]  /*12a0*/  LDC R6, c[0x0][0xb20] ;  /* 0x0002c800ff067b82 */ /* 0x000f300000000800 */
[----:B------:R-:W3:Y:S01]  /*12b0*/  LDC R8, c[0x0][0xb0c] ;  /* 0x0002c300ff087b82 */ /* 0x000ee20000000800 */
[----:B-1----:R-:W-:-:S05]  /*12c0*/  IMAD.HI.U32 R4, R21, R4, RZ ;  /* 0x0000000415047227 */ /* 0x002fca00078e00ff */
[----:B------:R-:W-:Y:S01]  /*12d0*/  SHF.R.U32.HI R4, RZ, R5, R4 ;  /* 0x00000005ff047219 */ /* 0x000fe20000011604 */
[----:B--2---:R-:W-:Y:S01]  /*12e0*/  IMAD.HI.U32 R3, R20, R3, RZ ;  /* 0x0000000314037227 */ /* 0x004fe200078e00ff */
[----:B------:R-:W-:-:S04]  /*12f0*/  ISETP.NE.AND P0, PT, R2, 0x1, PT ;  /* 0x000000010200780c */ /* 0x000fc80003f05270 */
[----:B----4-:R-:W-:-:S04]  /*1300*/  SHF.R.U32.HI R3, RZ, R6, R3 ;  /* 0x00000006ff037219 */ /* 0x010fc80000011603 */
[----:B------:R-:W-:Y:S02]  /*1310*/  SEL R3, R20, R3, !P0 ;  /* 0x0000000314037207 */ /* 0x000fe40004000000 */
[----:B---3--:R-:W-:-:S04]  /*1320*/  ISETP.NE.AND P1, PT, R8, 0x1, PT ;  /* 0x000000010800780c */ /* 0x008fc80003f25270 */
[----:B------:R-:W-:-:S05]  /*1330*/  SEL R4, R21, R4, !P1 ;  /* 0x0000000415047207 */ /* 0x000fca0004800000 */
[----:B------:R-:W-:Y:S02]  /*1340*/  IMAD.IADD R5, R3, 0x1, -R4 ;  /* 0x0000000103057824 */ /* 0x000fe400078e0a04 */
[----:B------:R-:W-:Y:S02]  /*1350*/  IMAD.IADD R3, R4, 0x1, -R3 ;  /* 0x0000000104037824 */ /* 0x000fe400078e0a03 */
[----:B------:R-:W-:Y:S02]  /*1360*/  IMAD R21, R5, R8, R21 ;  /* 0x0000000805157224 */ /* 0x000fe400078e0215 */
[----:B------:R-:W-:-:S07]  /*1370*/  IMAD R20, R3, R2, R20 ;  /* 0x0000000203147224 */ /* 0x000fce00078e0214 */
.L_x_16:
[----:B------:R-:W-:Y:S01]  /*1380*/  BAR.SYNC.DEFER_BLOCKING 0x0 ;  /* 0x0000000000007b1d */ /* 0x000fe20000010000 */
[----:B------:R-:W-:Y:S01]  /*1390*/  UISETP.NE.AND UP1, UPT, UR8, 0x2, UPT ;  /* 0x000000020800788c */ /* 0x000fe2000bf25270 */
[----:B------:R-:W-:Y:S02]  /*13a0*/  ISETP.NE.OR P5, PT, R0, 0x2, !P5 ;  /* 0x000000020000780c */ /* 0x000fe40006fa5670 */
[----:B------:R-:W-:-:S06]  /*13b0*/  LOP3.LUT R2, R189, 0x1f, RZ, 0xc0, !PT ;  /* 0x0000001fbd027812 */ /* 0x000fcc00078ec0ff */
[----:B------:R-:W-:Y:S05]  /*13c0*/  BRA.U UP1, `(.L_x_17) ;  /* 0x0000001101c07547 */ /* 0x000fea000b800000 */
[----:B------:R-:W1:Y:S01]  /*13d0*/  LDCU UR13, c[0x0][0x38c] ;  /* 0x00007180ff0d77ac */ /* 0x000e620008000800 */
[----:B------:R-:W2:Y:S01]  /*13e0*/  LDC R9, c[0x0][0x370] ;  /* 0x0000dc00ff097b82 */ /* 0x000ea20000000800 */
[----:B------:R-:W-:Y:S01]  /*13f0*/  PLOP3.LUT P1, PT, PT, PT, UP2, 0x80, 0x8 ;  /* 0x000000000008781c */ /* 0x000fe20003f2f028 */
[----:B------:R-:W-:Y:S01]  /*1400*/  IMAD.MOV.U32 R15, RZ, RZ, 0x1 ;  /* 0x00000001ff0f7424 */ /* 0x000fe200078e00ff */
[----:B------:R-:W-:Y:S01]  /*1410*/  ISETP.EQ.OR P4, PT, R2, RZ, P5 ;  /* 0x000000ff0200720c */ /* 0x000fe20002f82670 */
[----:B------:R-:W-:Y:S01]  /*1420*/  IMAD.MOV.U32 R14, RZ, RZ, RZ ;  /* 0x000000ffff0e7224 */ /* 0x000fe200078e00ff */
[----:B------:R-:W-:Y:S02]  /*1430*/  PLOP3.LUT P1, PT, P1, PT, PT, 0x8, 0x80 ;  /* 0x000000000080781c */ /* 0x000fe40000f2e170 */
[----:B------:R-:W-:Y:S01]  /*1440*/  CS2R R12, SRZ ;  /* 0x00000000000c7805 */ /* 0x000fe2000001ff00 */
[----:B------:R-:W-:Y:S01]  /*1450*/  IMAD.MOV.U32 R10, RZ, RZ, 0x1 ;  /* 0x00000001ff0a7424 */ /* 0x000fe200078e00ff */
[----:B------:R-:W4:Y:S01]  /*1460*/  LDC R0, c[0x0][0x374] ;  /* 0x0000dd00ff007b82 */ /* 0x000f220000000800 */
[----:B------:R-:W2:Y:S01]  /*1470*/  LDCU.64 UR22, c[0x0][0x348] ;  /* 0x00006900ff1677ac */ /* 0x000ea20008000a00 */
[----:B------:R-:W-:Y:S01]  /*1480*/  UMOV UR6, URZ ;  /* 0x000000ff00067c82 */ /* 0x000fe20008000000 */
[----:B-1----:R-:W-:-:S04]  /*1490*/  UIADD3 UR5, UPT, UPT, UR13, 0x1f, URZ ;  /* 0x0000001f0d057890 */ /* 0x002fc8000fffe0ff */
[----:B------:R-:W-:-:S04]  /*14a0*/  USHF.R.S32.HI UR4, URZ, 0x1f, UR5 ;  /* 0x0000001fff047899 */ /* 0x000fc80008011405 */
[----:B------:R-:W-:-:S04]  /*14b0*/  ULEA.HI UR4, UR4, UR5, URZ, 0x5 ;  /* 0x0000000504047291 */ /* 0x000fc8000f8f28ff */
[----:B------:R-:W-:Y:S02]  /*14c0*/  USHF.R.S32.HI UR15, URZ, 0x5, UR4 ;  /* 0x00000005ff0f7899 */ /* 0x000fe40008011404 */
[----:B------:R-:W-:Y:S02]  /*14d0*/  UIADD3 UR4, UPT, UPT, UR13, -0x1, URZ ;  /* 0xffffffff0d047890 */ /* 0x000fe4000fffe0ff */
[----:B------:R-:W-:Y:S02]  /*14e0*/  UISETP.LT.U32.AND UP0, UPT, UR15, 0x7, UPT ;  /* 0x000000070f00788c */ /* 0x000fe4000bf01070 */
[----:B------:R-:W-:Y:S02]  /*14f0*/  UISETP.GE.U32.AND UP1, UPT, UR4, -0x3f, UPT ;  /* 0xffffffc10400788c */ /* 0x000fe4000bf26070 */
[----:B------:R-:W-:Y:S02]  /*1500*/  USEL UR14, UR15, 0x7, UP0 ;  /* 0x000000070f0e7887 */ /* 0x000fe40008000000 */
[----:B------:R-:W-:-:S02]  /*1510*/  UIADD3 UR13, UPT, UPT, UR13, 0x3e, URZ ;  /* 0x0000003e0d0d7890 */ /* 0x000fc4000fffe0ff */
[----:B------:R-:W-:Y:S02]  /*1520*/  UIADD3 UR5, UPT, UPT, UR14, -0x1, URZ ;  /* 0xffffffff0e057890 */ /* 0x000fe4000fffe0ff */
[----:B------:R-:W-:-:S03]  /*1530*/  UIADD3 UR7, UPT, UPT, UR15, -UR14, URZ ;  /* 0x8000000e0f077290 */ /* 0x000fc6000fffe0ff */
[----:B------:R-:W-:-:S04]  /*1540*/  @UP1 UIADD3 UR5, UPT, UPT, UR14, URZ, URZ ;  /* 0x000000ff0e051290 */ /* 0x000fc8000fffe0ff */
[----:B--2---:R-:W-:-:S12]  /*1550*/  UIADD3 UR5, UPT, UPT, UR5, 0x1, URZ ;  /* 0x0000000105057890 */ /* 0x004fd8000fffe0ff */
.L_x_35:
[----:B------:R-:W-:Y:S01]  /*1560*/  UISETP.NE.AND UP0, UPT, UR37, URZ, UPT ;  /* 0x000000ff2500728c */ /* 0x000fe2000bf05270 */
[----:B------:R-:W1:Y:S08]  /*1570*/  S2UR UR37, SR_CgaCtaId ;  /* 0x00000000002579c3 */ /* 0x000e700000008800 */
[----:B------:R-:W-:Y:S05]  /*1580*/  BRA.U UP0, `(.L_x_18) ;  /* 0x0000000100347547 */ /* 0x000fea000b800000 */
[----:B------:R-:W2:Y:S01]  /*1590*/  S2R R2, SR_CgaCtaId ;  /* 0x0000000000027919 */ /* 0x000ea20000008800 */
[----:B------:R-:W-:-:S04]  /*15a0*/  MOV R3, 0x400 ;  /* 0x0000040000037802 */ /* 0x000fc80000000f00 */
[----:B--2---:R-:W-:Y:S02]  /*15b0*/  LEA R3, R2, R3, 0x18 ;  /* 0x0000000302037211 */ /* 0x004fe400078ec0ff */
[----:B------:R-:W-:-:S03]  /*15c0*/  SHF.L.U32 R2, R10, 0x1f, RZ ;  /* 0x0000001f0a027819 */ /* 0x000fc600000006ff */
[----:B------:R-:W-:-:S04]  /*15d0*/  IMAD R3, R12, 0x8, R3 ;  /* 0x000000080c037824 */ /* 0x000fc800078e0203 */
[----:B------:R-:W2:Y:S02]  /*15e0*/  SYNCS.PHASECHK.TRANS64.TRYWAIT P0, [R3+URZ+0x110], R2 ;  /* 0x00011002030075a7 */ /* 0x000ea400080011ff */
[----:B--2---:R-:W-:Y:S05]  /*15f0*/  @!P0 BRA `(.L_x_19) ;  /* 0x0000006c002c8947 */ /* 0x004fea0003800000 */
.L_x_109:
[----:B------:R-:W-:Y:S01]  /*1600*/  VIADD R12, R12, 0x1 ;  /* 0x000000010c0c7836 */ /* 0x000fe20000000000 */
[----:B------:R2:W-:Y:S04]  /*1610*/  SYNCS.ARRIVE.TRANS64.A1T0 RZ, [R3+URZ+0x100], RZ ;  /* 0x000100ff03ff79a7 */ /* 0x0005e800081000ff */
[----:B------:R-:W-:-:S04]  /*1620*/  ISETP.NE.AND P0, PT, R12, 0x2, PT ;  /* 0x000000020c00780c */ /* 0x000fc80003f05270 */
[----:B------:R-:W-:Y:S02]  /*1630*/  SEL R12, R12, RZ, P0 ;  /* 0x000000ff0c0c7207 */ /* 0x000fe40000000000 */
[----:B--2---:R-:W-:-:S04]  /*1640*/  SEL R3, RZ, 0x1, P0 ;  /* 0x00000001ff037807 */ /* 0x004fc80000000000 */
[----:B------:R-:W-:-:S07]  /*1650*/  LOP3.LUT R10, R10, R3, RZ, 0x3c, !PT ;  /* 0x000000030a0a7212 */ /* 0x000fce00078e3cff */
.L_x_18:
[----:B------:R-:W-:Y:S01]  /*1660*/  UMOV UR4, 0x400 ;  /* 0x0000040000047882 */ /* 0x000fe20000000000 */
[----:B------:R-:W-:Y:S01]  /*1670*/  SHF.L.U32 R2, R15, 0x1f, RZ ;  /* 0x0000001f0f027819 */ /* 0x000fe200000006ff */
[----:B-1----:R-:W-:Y:S01]  /*1680*/  ULEA UR4, UR37, UR4, 0x18 ;  /* 0x0000000425047291 */ /* 0x002fe2000f8ec0ff */
[----:B------:R-:W-:Y:S01]  /*1690*/  R2UR UR35, R21 ;  /* 0x00000000152372ca */ /* 0x000fe200000e0000 */
[----:B------:R-:W-:Y:S01]  /*16a0*/  UISETP.GE.U32.AND UP0, UPT, UR13, 0x3f, UPT ;  /* 0x0000003f0d00788c */ /* 0x000fe2000bf06070 */
[----:B------:R-:W-:Y:S01]  /*16b0*/  R2UR UR11, R20 ;  /* 0x00000000140b72ca */ /* 0x000fe200000e0000 */
[----:B------:R-:W-:Y:S01]  /*16c0*/  ULEA UR8, UR6, UR4, 0x3 ;  /* 0x0000000406087291 */ /* 0x000fe2000f8e18ff */
[----:B------:R-:W-:-:S08]  /*16d0*/  UMOV UR24, URZ ;  /* 0x000000ff00187c82 */ /* 0x000fd00008000000 */
[----:B------:R1:W2:Y:S01]  /*16e0*/  SYNCS.PHASECHK.TRANS64.TRYWAIT P0, [UR8+0x38], R2 ;  /* 0x00003802ff0075a7 */ /* 0x0002a20008001108 */
[----:B------:R-:W-:Y:S02]  /*16f0*/  USHF.L.U32 UR35, UR35, 0x7, URZ ;  /* 0x0000000723237899 */ /* 0x000fe400080006ff */
[----:B------:R-:W-:Y:S01]  /*1700*/  USHF.L.U32 UR11, UR11, 0x7, URZ ;  /* 0x000000070b0b7899 */ /* 0x000fe200080006ff */
[----:B------:R-:W-:Y:S11]  /*1710*/  BRA.U !UP0, `(.L_x_20) ;  /* 0x0000000108a47547 */ /* 0x000ff6000b800000 */
[----:B------:R-:W-:Y:S01]  /*1720*/  UMOV UR16, URZ ;  /* 0x000000ff00107c82 */ /* 0x000fe20008000000 */
[----:B------:R-:W-:-:S05]  /*1730*/  UMOV UR17, UR6 ;  /* 0x0000000600117c82 */ /* 0x000fca0008000000 */
.L_x_25:
[----:B-1----:R-:W-:Y:S01]  /*1740*/  ULEA UR33, UR17, UR4, 0x3 ;  /* 0x0000000411217291 */ /* 0x002fe2000f8e18ff */
[----:B--2---:R-:W-:Y:S01]  /*1750*/  @!P5 MOV R3, 0x2000 ;  /* 0x000020000003d802 */ /* 0x004fe20000000f00 */
[----:B--2---:R-:W-:Y:S10]  /*1760*/  @P0 BRA `(.L_x_21) ;  /* 0x00000000000c0947 */ /* 0x004ff40003800000 */
[----:B------:R-:W-:-:S04]  /*1770*/  SHF.L.U32 R5, R15, 0x1f, RZ ;  /* 0x0000001f0f057819 */ /* 0x000fc800000006ff */
[----:B------:R-:W2:Y:S02]  /*1780*/  SYNCS.PHASECHK.TRANS64.TRYWAIT P0, [UR33+0x38], R5 ;  /* 0x00003805ff0075a7 */ /* 0x000ea40008001121 */
[----:B--2---:R-:W-:Y:S05]  /*1790*/  @!P0 BRA `(.L_x_22) ;  /* 0x0000006800d88947 */ /* 0x004fea0003800000 */
.L_x_21:
[----:B------:R2:W-:Y:S01]  /*17a0*/  @!P5 SYNCS.ARRIVE.TRANS64 RZ, [UR33], R3 ;  /* 0x00000003ffffd9a7 */ /* 0x0005e20008000021 */
[----:B------:R-:W-:Y:S04]  /*17b0*/  BSSY.RECONVERGENT B0, `(.L_x_23) ;  /* 0x0000003000007945 */ /* 0x000fe80003800200 */
[----:B------:R-:W-:Y:S05]  /*17c0*/  @P4 BRA `(.L_x_24) ;  /* 0x0000000000044947 */ /* 0x000fea0003800000 */
[----:B------:R-:W-:Y:S05]  /*17d0*/  BPT.TRAP 0x1 ;  /* 0x000000040000795c */ /* 0x000fea0000300000 */
.L_x_24:
[----:B------:R-:W-:Y:S05]  /*17e0*/  BSYNC.RECONVERGENT B0 ;  /* 0x0000000000007941 */ /* 0x000fea0003800200 */
.L_x_23:
[----:B------:R-:W-:Y:S02]  /*17f0*/  UIADD3 UR6, UPT, UPT, UR17, 0x1, URZ ;  /* 0x0000000111067890 */ /* 0x000fe4000fffe0ff */
[----:B------:R-:W-:Y:S02]  /*1800*/  UIADD3 UR26, UP1, UPT, UR22, 0x80, URZ ;  /* 0x00000080161a7890 */ /* 0x000fe4000ff3e0ff */
[----:B------:R-:W-:Y:S02]  /*1810*/  UISETP.NE.AND UP0, UPT, UR6, 0x7, UPT ;  /* 0x000000070600788c */ /* 0x000fe4000bf05270 */
[----:B------:R-:W-:Y:S02]  /*1820*/  USHF.L.U32 UR34, UR16, 0x5, URZ ;  /* 0x0000000510227899 */ /* 0x000fe400080006ff */
[----:B------:R-:W-:Y:S02]  /*1830*/  USEL UR9, URZ, 0x1, UP0 ;  /* 0x00000001ff097887 */ /* 0x000fe40008000000 */
[----:B------:R-:W-:-:S02]  /*1840*/  USEL UR6, UR6, URZ, UP0 ;  /* 0x000000ff06067287 */ /* 0x000fc40008000000 */
[----:B------:R-:W-:Y:S02]  /*1850*/  UIADD3 UR20, UP0, UPT, UR22, 0x180, URZ ;  /* 0x0000018016147890 */ /* 0x000fe4000ff1e0ff */
[----:B------:R-:W-:Y:S01]  /*1860*/  ULEA UR8, UR6, UR4, 0x3 ;  /* 0x0000000406087291 */ /* 0x000fe2000f8e18ff */
[----:B------:R-:W-:Y:S01]  /*1870*/  LOP3.LUT R15, R15, UR9, RZ, 0x3c, !PT ;  /* 0x000000090f0f7c12 */ /* 0x000fe2000f8e3cff */
[----:B------:R-:W-:Y:S02]  /*1880*/  UIADD3.X UR27, UPT, UPT, URZ, UR23, URZ, UP1, !UPT ;  /* 0x00000017ff1b7290 */ /* 0x000fe40008ffe4ff */
[----:B------:R-:W-:Y:S01]  /*1890*/  UIADD3.X UR21, UPT, UPT, URZ, UR23, URZ, UP0, !UPT ;  /* 0x00000017ff157290 */ /* 0x000fe200087fe4ff */
[----:B-1----:R-:W-:Y:S01]  /*18a0*/  SHF.L.U32 R2, R15, 0x1f, RZ ;  /* 0x0000001f0f027819 */ /* 0x002fe200000006ff */
[----:B------:R-:W-:Y:S01]  /*18b0*/  UMOV UR18, 0x0 ;  /* 0x0000000000127882 */ /* 0x000fe20000000000 */
[----:B------:R-:W-:Y:S01]  /*18c0*/  UMOV UR19, 0x10000000 ;  /* 0x1000000000137882 */ /* 0x000fe20000000000 */
[----:B------:R-:W-:Y:S01]  /*18d0*/  UMOV UR12, UR36 ;  /* 0x00000024000c7c82 */ /* 0x000fe20008000000 */
[----:B------:R1:W1:Y:S01]  /*18e0*/  SYNCS.PHASECHK.TRANS64.TRYWAIT P0, [UR8+0x38], R2 ;  /* 0x00003802ff0075a7 */ /* 0x0002620008001108 */
[----:B------:R-:W-:Y:S01]  /*18f0*/  ULEA UR8, UR17, UR4, 0xc ;  /* 0x0000000411087291 */ /* 0x000fe2000f8e60ff */
[----:B------:R-:W-:Y:S01]  /*1900*/  UMOV UR9, UR33 ;  /* 0x0000002100097c82 */ /* 0x000fe20008000000 */
[----:B------:R-:W-:-:S02]  /*1910*/  UMOV UR10, UR34 ;  /* 0x00000022000a7c82 */ /* 0x000fc40008000000 */
[----:B------:R-:W-:Y:S02]  /*1920*/  UIADD3 UR32, UPT, UPT, UR8, 0x8400, URZ ;  /* 0x0000840008207890 */ /* 0x000fe4000fffe0ff */
[----:B------:R-:W-:Y:S02]  /*1930*/  UIADD3 UR8, UPT, UPT, UR8, 0xf400, URZ ;  /* 0x0000f40008087890 */ /* 0x000fe4000fffe0ff */
[----:B------:R-:W-:Y:S01]  /*1940*/  UIADD3 UR16, UPT, UPT, UR16, 0x1, URZ ;  /* 0x0000000110107890 */ /* 0x000fe2000fffe0ff */
[----:B------:R-:W-:Y:S01]  /*1950*/  UMOV UR24, UR5 ;  /* 0x0000000500187c82 */ /* 0x000fe20008000000 */
[----:B------:R-:W-:Y:S02]  /*1960*/  UMOV UR17, UR6 ;  /* 0x0000000600117c82 */ /* 0x000fe40008000000 */
[----:B------:R-:W-:Y:S01]  /*1970*/  UISETP.NE.AND UP0, UPT, UR16, UR5, UPT ;  /* 0x000000051000728c */ /* 0x000fe2000bf05270 */
[----:B------:R1:W-:Y:S02]  /*1980*/  UTMALDG.3D [UR32], [UR26], desc[UR18] ;  /* 0x000012201a0075b4 */ /* 0x0003e40008011000 */
[----:B------:R1:W-:Y:S06]  /*1990*/  UTMALDG.3D [UR8], [UR20], desc[UR18] ;  /* 0x00001208140075b4 */ /* 0x0003ec0008011000 */
[----:B------:R-:W-:Y:S05]  /*19a0*/  BRA.U UP0, `(.L_x_25) ;  /* 0xfffffffd00647547 */ /* 0x000fea000b83ffff */
.L_x_20:
[----:B-1----:R-:W-:Y:S01]  /*19b0*/  ULEA UR8, UR6, UR4, 0x3 ;  /* 0x0000000406087291 */ /* 0x002fe2000f8e18ff */
[----:B------:R-:W-:Y:S01]  /*19c0*/  SHF.L.U32 R2, R15, 0x1f, RZ ;  /* 0x0000001f0f027819 */ /* 0x000fe200000006ff */
[----:B------:R-:W-:Y:S01]  /*19d0*/  @!P1 SYNCS.ARRIVE.TRANS64.A1T0 RZ, [UR4+0x98], RZ ;  /* 0x000098ffffff99a7 */ /* 0x000fe20008100004 */
[----:B------:R-:W-:-:S06]  /*19e0*/  UISETP.GT.AND UP0, UPT, UR15, UR14, UPT ;  /* 0x0000000e0f00728c */ /* 0x000fcc000bf04270 */
[----:B--2---:R1:W2:Y:S03]  /*19f0*/  SYNCS.PHASECHK.TRANS64.TRYWAIT P0, [UR8+0x38], R2 ;  /* 0x00003802ff0075a7 */ /* 0x0042a60008001108 */
[----:B------:R-:W-:Y:S05]  /*1a00*/  BRA.U !UP0, `(.L_x_26) ;  /* 0x0000000108a87547 */ /* 0x000fea000b800000 */
[----:B------:R-:W-:Y:S01]  /*1a10*/  UIADD3 UR21, UPT, UPT, UR7, UR24, URZ ;  /* 0x0000001807157290 */ /* 0x000fe2000fffe0ff */
[----:B------:R-:W-:-:S11]  /*1a20*/  UMOV UR25, UR6 ;  /* 0x0000000600197c82 */ /* 0x000fd60008000000 */
.L_x_31:
[----:B-1----:R-:W-:Y:S01]  /*1a30*/  ULEA UR17, UR25, UR4, 0x3 ;  /* 0x0000000419117291 */ /* 0x002fe2000f8e18ff */
[----:B--2---:R-:W-:Y:S01]  /*1a40*/  @!P5 MOV R3, 0x2000 ;  /* 0x000020000003d802 */ /* 0x004fe20000000f00 */
[----:B--2---:R-:W-:Y:S10]  /*1a50*/  @P0 BRA `(.L_x_27) ;  /* 0x00000000000c0947 */ /* 0x004ff40003800000 */
[----:B------:R-:W-:-:S04]  /*1a60*/  SHF.L.U32 R5, R15, 0x1f, RZ ;  /* 0x0000001f0f057819 */ /* 0x000fc800000006ff */
[----:B------:R-:W2:Y:S02]  /*1a70*/  SYNCS.PHASECHK.TRANS64.TRYWAIT P0, [UR17+0x38], R5 ;  /* 0x00003805ff0075a7 */ /* 0x000ea40008001111 */
[----:B--2---:R-:W-:Y:S05]  /*1a80*/  @!P0 BRA `(.L_x_28) ;  /* 0x0000006800348947 */ /* 0x004fea0003800000 */
.L_x_27:
[----:B------:R2:W-:Y:S01]  /*1a90*/  @!P5 SYNCS.ARRIVE.TRANS64 RZ, [UR17], R3 ;  /* 0x00000003ffffd9a7 */ /* 0x0005e20008000011 */
[----:B------:R-:W-:Y:S04]  /*1aa0*/  BSSY.RECONVERGENT B0, `(.L_x_29) ;  /* 0x0000003000007945 */ /* 0x000fe80003800200 */
[----:B------:R-:W-:Y:S05]  /*1ab0*/  @P4 BRA `(.L_x_30) ;  /* 0x0000000000044947 */ /* 0x000fea0003800000 */
[----:B------:R-:W-:Y:S05]  /*1ac0*/  BPT.TRAP 0x1 ;  /* 0x000000040000795c */ /* 0x000fea0000300000 */
.L_x_30:
[----:B------:R-:W-:Y:S05]  /*1ad0*/  BSYNC.RECONVERGENT B0 ;  /* 0x0000000000007941 */ /* 0x000fea0003800200 */
.L_x_29:
        /* <DEDUP_REMOVED lines=20> */
[----:B------:R-:W-:Y:S01]  /*1c20*/  UIADD3 UR8, UPT, UPT, UR8, 0xf400, URZ ;  /* 0x0000f40008087890 */ /* 0x000fe2000fffe0ff */
[----:B------:R-:W-:Y:S01]  /*1c30*/  UMOV UR9, UR17 ;  /* 0x0000001100097c82 */ /* 0x000fe20008000000 */
[----:B------:R-:W-:Y:S01]  /*1c40*/  UMOV UR10, UR18 ;  /* 0x00000012000a7c82 */ /* 0x000fe20008000000 */
[----:B------:R-:W-:Y:S01]  /*1c50*/  UIADD3 UR24, UPT, UPT, UR24, 0x1, URZ ;  /* 0x0000000118187890 */ /* 0x000fe2000fffe0ff */
[----:B------:R-:W-:-:S03]  /*1c60*/  UMOV UR25, UR6 ;  /* 0x0000000600197c82 */ /* 0x000fc60008000000 */
[----:B------:R1:W-:Y:S01]  /*1c70*/  UTMALDG.3D [UR16], [UR30], desc[UR26] ;  /* 0x00001a101e0075b4 */ /* 0x0003e20008011000 */
[----:B------:R-:W-:Y:S01]  /*1c80*/  UISETP.NE.AND UP0, UPT, UR24, UR21, UPT ;  /* 0x000000151800728c */ /* 0x000fe2000bf05270 */
[----:B------:R1:W-:Y:S08]  /*1c90*/  UTMALDG.3D [UR8], [UR28], desc[UR26] ;  /* 0x00001a081c0075b4 */ /* 0x0003f00008011000 */
[----:B------:R-:W-:Y:S05]  /*1ca0*/  BRA.U UP0, `(.L_x_31) ;  /* 0xfffffffd00607547 */ /* 0x000fea000b83ffff */
.L_x_26:
[C---:B-1----:R-:W-:Y:S01]  /*1cb0*/  LEA R2, R14.reuse, UR4, 0x3 ;  /* 0x000000040e027c11 */ /* 0x042fe2000f8e18ff */
[----:B------:R-:W-:Y:S01]  /*1cc0*/  NOP ;  /* 0x0000000000007918 */ /* 0x000fe20000000000 */
[----:B--2---:R-:W-:Y:S02]  /*1cd0*/  SHF.L.U32 R3, R13, 0x1f, RZ ;  /* 0x0000001f0d037819 */ /* 0x004fe400000006ff */
[----:B------:R-:W-:Y:S02]  /*1ce0*/  LEA R4, R14, UR4, 0x4 ;  /* 0x000000040e047c11 */ /* 0x000fe4000f8e20ff */
[----:B------:R-:W1:Y:S02]  /*1cf0*/  SYNCS.PHASECHK.TRANS64.TRYWAIT P0, [R2+URZ+0xa0], R3 ;  /* 0x0000a003020075a7 */ /* 0x000e6400080011ff */
[----:B-1----:R-:W-:Y:S05]  /*1d00*/  @!P0 BRA `(.L_x_32) ;  /* 0x0000006400ac8947 */ /* 0x002fea0003800000 */
.L_x_112:
[----:B------:R-:W2:Y:S01]  /*1d10*/  LDS.128 R4, [R4+0x130] ;  /* 0x0001300004047984 */ /* 0x000ea20000000c00 */
[----:B---3--:R-:W-:Y:S01]  /*1d20*/  ISETP.GE.AND P0, PT, R72, 0x1, PT ;  /* 0x000000014800780c */ /* 0x008fe20003f06270 */
[----:B-1----:R-:W-:Y:S01]  /*1d30*/  VIADD R2, R2, 0xb0 ;  /* 0x000000b002027836 */ /* 0x002fe20000000000 */
[----:B------:R-:W-:Y:S01]  /*1d40*/  @!PT LDS RZ, [RZ] ;  /* 0x00000000fffff984 */ /* 0x000fe20000000800 */
[----:B------:R-:W-:Y:S01]  /*1d50*/  @!PT LDS RZ, [RZ] ;  /* 0x00000000fffff984 */ /* 0x000fe20000000800 */
[----:B------:R-:W-:Y:S01]  /*1d60*/  @!PT LDS RZ, [RZ] ;  /* 0x00000000fffff984 */ /* 0x000fe20000000800 */
[----:B------:R-:W-:Y:S01]  /*1d70*/  @!PT LDS RZ, [RZ] ;  /* 0x00000000fffff984 */ /* 0x000fe20000000800 */
[----:B------:R1:W-:Y:S06]  /*1d80*/  MEMBAR.ALL.CTA ;  /* 0x0000000000007992 */ /* 0x0003ec0000008000 */
[----:B-1----:R-:W1:Y:S01]  /*1d90*/  FENCE.VIEW.ASYNC.S ;  /* 0x00000000000073c6 */ /* 0x002e620000000000 */
[----:B------:R-:W-:-:S04]  /*1da0*/  PRMT R2, RZ, 0x654, R2 ;  /* 0x00000654ff027816 */ /* 0x000fc80000000002 */
[----:B-1----:R1:W-:Y:S01]  /*1db0*/  SYNCS.ARRIVE.TRANS64.RED.A1T0 RZ, [R2+URZ], RZ ;  /* 0x000000ff02ff79a7 */ /* 0x0023e200081004ff */
[----:B--2---:R-:W-:-:S13]  /*1dc0*/  LOP3.LUT P2, RZ, R6, 0x1, RZ, 0xc0, !PT ;  /* 0x0000000106ff7812 */ /* 0x004fda000784c0ff */
[----:B------:R-:W-:Y:S01]  /*1dd0*/  @P2 SHF.R.U32.HI R3, RZ, 0x10, R5 ;  /* 0x00000010ff032819 */ /* 0x000fe20000011605 */
[----:B------:R-:W-:Y:S01]  /*1de0*/  VOTEU.ANY UP0, P2 ;  /* 0x0000000000ff7886 */ /* 0x000fe20001000100 */
[----:B------:R-:W-:Y:S02]  /*1df0*/  @P2 MOV R11, R4 ;  /* 0x00000004000b2202 */ /* 0x000fe40000000f00 */
[----:B------:R-:W-:Y:S02]  /*1e00*/  @P2 R2UR.BROADCAST UR8, R3 ;  /* 0x00000000030822ca */ /* 0x000fe400008e0000 */
[----:B------:R-:W-:-:S11]  /*1e10*/  @P2 LOP3.LUT R8, R5, 0xffff, RZ, 0xc0, !PT ;  /* 0x0000ffff05082812 */ /* 0x000fd600078ec0ff */
[----:B------:R-:W-:Y:S01]  /*1e20*/  @UP0 UMOV UR36, UR8 ;  /* 0x0000000800240c82 */ /* 0x000fe20008000000 */
[----:B-1----:R-:W-:Y:S05]  /*1e30*/  @!P0 BRA `(.L_x_33) ;  /* 0x0000000000b88947 */ /* 0x002fea0003800000 */
[----:B------:R-:W4:Y:S01]  /*1e40*/  LDC.64 R4, c[0x0][0xb18] ;  /* 0x0002c600ff047b82 */ /* 0x000f220000000a00 */
[----:B------:R-:W-:-:S07]  /*1e50*/  ISETP.NE.AND P3, PT, R72, 0x1, PT ;  /* 0x000000014800780c */ /* 0x000fce0003f65270 */
[----:B------:R-:W1:Y:S08]  /*1e60*/  LDC.64 R6, c[0x0][0xb10] ;  /* 0x0002c400ff067b82 */ /* 0x000e700000000a00 */
[----:B------:R-:W2:Y:S08]  /*1e70*/  LDC R16, c[0x0][0xb20] ;  /* 0x0002c800ff107b82 */ /* 0x000eb00000000800 */
[----:B------:R-:W3:Y:S01]  /*1e80*/  LDC R18, c[0x0][0xb0c] ;  /* 0x0002c300ff127b82 */ /* 0x000ee20000000800 */
[----:B----4-:R-:W-:Y:S01]  /*1e90*/  IMAD.HI.U32 R17, R0, R5, RZ ;  /* 0x0000000500117227 */ /* 0x010fe200078e00ff */
[----:B------:R-:W-:-:S03]  /*1ea0*/  ISETP.NE.AND P0, PT, R4, 0x1, PT ;  /* 0x000000010400780c */ /* 0x000fc60003f05270 */
[----:B------:R-:W-:-:S03]  /*1eb0*/  IMAD.HI.U32 R5, R8, R5, RZ ;  /* 0x0000000508057227 */ /* 0x000fc600078e00ff */
[----:B------:R-:W4:Y:S01]  /*1ec0*/  LDC.64 R2, c[0x0][0xb28] ;  /* 0x0002ca00ff027b82 */ /* 0x000f220000000a00 */
[----:B-1----:R-:W-:-:S04]  /*1ed0*/  IMAD.HI.U32 R20, R9, R6, RZ ;  /* 0x0000000609147227 */ /* 0x002fc800078e00ff */
[----:B------:R-:W-:Y:S01]  /*1ee0*/  IMAD.HI.U32 R22, R11, R6, RZ ;  /* 0x000000060b167227 */ /* 0x000fe200078e00ff */
[----:B------:R-:W-:Y:S02]  /*1ef0*/  SHF.R.U32.HI R20, RZ, R7, R20 ;  /* 0x00000007ff147219 */ /* 0x000fe40000011614 */
[-C--:B--2---:R-:W-:Y:S02]  /*1f00*/  SHF.R.U32.HI R17, RZ, R16.reuse, R17 ;  /* 0x00000010ff117219 */ /* 0x084fe40000011611 */
[----:B------:R-:W-:Y:S02]  /*1f10*/  SHF.R.U32.HI R5, RZ, R16, R5 ;  /* 0x00000010ff057219 */ /* 0x000fe40000011605 */
[----:B------:R-:W-:Y:S02]  /*1f20*/  SEL R17, R0, R17, !P0 ;  /* 0x0000001100117207 */ /* 0x000fe40004000000 */
[----:B------:R-:W-:Y:S02]  /*1f30*/  SHF.R.U32.HI R22, RZ, R7, R22 ;  /* 0x00000007ff167219 */ /* 0x000fe40000011616 */
[----:B---3--:R-:W-:-:S02]  /*1f40*/  ISETP.NE.AND P1, PT, R18, 0x1, PT ;  /* 0x000000011200780c */ /* 0x008fc40003f25270 */
[----:B------:R-:W-:Y:S02]  /*1f50*/  SEL R5, R8, R5, !P0 ;  /* 0x0000000508057207 */ /* 0x000fe40004000000 */
[----:B------:R-:W-:Y:S02]  /*1f60*/  SEL R19, R9, R20, !P1 ;  /* 0x0000001409137207 */ /* 0x000fe40004800000 */
[----:B------:R-:W-:Y:S01]  /*1f70*/  SEL R7, R11, R22, !P1 ;  /* 0x000000160b077207 */ /* 0x000fe20004800000 */
[----:B----4-:R-:W-:-:S04]  /*1f80*/  IMAD.HI.U32 R20, R17, R2, RZ ;  /* 0x0000000211147227 */ /* 0x010fc800078e00ff */
[----:B------:R-:W-:Y:S01]  /*1f90*/  IMAD.HI.U32 R6, R19, R2, RZ ;  /* 0x0000000213067227 */ /* 0x000fe200078e00ff */
[----:B------:R-:W-:-:S04]  /*1fa0*/  @P3 SHF.R.U32.HI R17, RZ, R3, R20 ;  /* 0x00000003ff113219 */ /* 0x000fc80000011614 */
[----:B------:R-:W-:Y:S01]  /*1fb0*/  @P3 SHF.R.U32.HI R19, RZ, R3, R6 ;  /* 0x00000003ff133219 */ /* 0x000fe20000011606 */
[----:B------:R-:W-:-:S04]  /*1fc0*/  IMAD R17, R72, R17, RZ ;  /* 0x0000001148117224 */ /* 0x000fc800078e02ff */
[----:B------:R-:W-:Y:S01]  /*1fd0*/  IMAD R6, R72, R19, RZ ;  /* 0x0000001348067224 */ /* 0x000fe200078e02ff */
[C---:B------:R-:W-:Y:S02]  /*1fe0*/  ISETP.GE.AND P0, PT, R5.reuse, R17, PT ;  /* 0x000000110500720c */ /* 0x040fe40003f06270 */
[----:B------:R-:W-:Y:S02]  /*1ff0*/  IADD3 R17, PT, PT, -R5, RZ, RZ ;  /* 0x000000ff05117210 */ /* 0x000fe40007ffe1ff */
[----:B------:R-:W-:Y:S01]  /*2000*/  ISETP.GE.OR P0, PT, R7, R6, P0 ;  /* 0x000000060700720c */ /* 0x000fe20000706670 */
[----:B------:R-:W-:-:S04]  /*2010*/  IMAD.HI.U32 R6, R5, R2, RZ ;  /* 0x0000000205067227 */ /* 0x000fc800078e00ff */
[----:B------:R-:W-:Y:S01]  /*2020*/  IMAD R8, R4, R17, R8 ;  /* 0x0000001104087224 */ /* 0x000fe200078e0208 */
[----:B------:R-:W-:-:S04]  /*2030*/  SHF.R.U32.HI R6, RZ, R3, R6 ;  /* 0x00000003ff067219 */ /* 0x000fc80000011606 */
[----:B------:R-:W-:-:S03]  /*2040*/  SEL R6, R5, R6, !P3 ;  /* 0x0000000605067207 */ /* 0x000fc60005800000 */
[----:B------:R-:W-:-:S04]  /*2050*/  @!P0 IMAD.HI.U32 R16, R7, R2, RZ ;  /* 0x0000000207108227 */ /* 0x000fc800078e00ff */
[----:B------:R-:W-:Y:S01]  /*2060*/  IMAD.MOV R2, RZ, RZ, -R6 ;  /* 0x000000ffff027224 */ /* 0x000fe200078e0a06 */
[----:B------:R-:W-:-:S03]  /*2070*/  @!P0 SHF.R.U32.HI R16, RZ, R3, R16 ;  /* 0x00000003ff108219 */ /* 0x000fc60000011610 */
[----:B------:R-:W-:Y:S01]  /*2080*/  IMAD R2, R72, R2, R5 ;  /* 0x0000000248027224 */ /* 0x000fe200078e0205 */
        /* <DEDUP_REMOVED lines=9> */
.L_x_33:
[----:B------:R-:W1:Y:S02]  /*2120*/  LDCU UR8, c[0x0][0xb30] ;  /* 0x00016600ff0877ac */ /* 0x000e640008000800 */
[----:B-1----:R-:W-:-:S09]  /*2130*/  UISETP.NE.AND UP0, UPT, UR8, 0x1, UPT ;  /* 0x000000010800788c */ /* 0x002fd2000bf05270 */
[----:B------:R-:W-:Y:S05]  /*2140*/  BRA.U UP0, `(.L_x_34) ;  /* 0x0000000100407547 */ /* 0x000fea000b800000 */
[----:B------:R-:W1:Y:S08]  /*2150*/  LDC.64 R4, c[0x0][0xb10] ;  /* 0x0002c400ff047b82 */ /* 0x000e700000000a00 */
[----:B------:R-:W2:Y:S08]  /*2160*/  LDC.64 R2, c[0x0][0xb18] ;  /* 0x0002c600ff027b82 */ /* 0x000eb00000000a00 */
[----:B------:R-:W3:Y:S08]  /*2170*/  LDC R6, c[0x0][0xb20] ;  /* 0x0002c800ff067b82 */ /* 0x000ef00000000800 */
[----:B------:R-:W4:Y:S01]  /*2180*/  LDC R16, c[0x0][0xb0c] ;  /* 0x0002c300ff107b82 */ /* 0x000f220000000800 */
[----:B-1----:R-:W-:-:S05]  /*2190*/  IMAD.HI.U32 R4, R11, R4, RZ ;  /* 0x000000040b047227 */ /* 0x002fca00078e00ff */
[----:B------:R-:W-:Y:S01]  /*21a0*/  SHF.R.U32.HI R4, RZ, R5, R4 ;  /* 0x00000005ff047219 */ /* 0x000fe20000011604 */
[----:B--2---:R-:W-:Y:S01]  /*21b0*/  IMAD.HI.U32 R3, R8, R3, RZ ;  /* 0x0000000308037227 */ /* 0x004fe200078e00ff */
[----:B------:R-:W-:-:S04]  /*21c0*/  ISETP.NE.AND P0, PT, R2, 0x1, PT ;  /* 0x000000010200780c */ /* 0x000fc80003f05270 */
[----:B---3--:R-:W-:-:S04]  /*21d0*/  SHF.R.U32.HI R3, RZ, R6, R3 ;  /* 0x00000006ff037219 */ /* 0x008fc80000011603 */
[----:B------:R-:W-:Y:S02]  /*21e0*/  SEL R3, R8, R3, !P0 ;  /* 0x0000000308037207 */ /* 0x000fe40004000000 */
[----:B----4-:R-:W-:-:S04]  /*21f0*/  ISETP.NE.AND P1, PT, R16, 0x1, PT ;  /* 0x000000011000780c */ /* 0x010fc80003f25270 */
[----:B------:R-:W-:-:S05]  /*2200*/  SEL R4, R11, R4, !P1 ;  /* 0x000000040b047207 */ /* 0x000fca0004800000 */
[----:B------:R-:W-:Y:S02]  /*2210*/  IMAD.IADD R5, R3, 0x1, -R4 ;  /* 0x0000000103057824 */ /* 0x000fe400078e0a04 */
[----:B------:R-:W-:Y:S02]  /*2220*/  IMAD.IADD R3, R4, 0x1, -R3 ;  /* 0x0000000104037824 */ /* 0x000fe400078e0a03 */
[----:B------:R-:W-:Y:S02]  /*2230*/  IMAD R11, R5, R16, R11 ;  /* 0x00000010050b7224 */ /* 0x000fe400078e020b */
[----:B------:R-:W-:-:S07]  /*2240*/  IMAD R8, R3, R2, R8 ;  /* 0x0000000203087224 */ /* 0x000fce00078e0208 */
.L_x_34:
[----:B------:R-:W-:Y:S01]  /*2250*/  VIADD R14, R14, 0x1 ;  /* 0x000000010e0e7836 */ /* 0x000fe20000000000 */
[----:B------:R-:W-:Y:S01]  /*2260*/  PLOP3.LUT P1, PT, PT, PT, PT, 0x80, 0x8 ;  /* 0x000000000008781c */ /* 0x000fe20003f2f070 */
[----:B------:R-:W-:Y:S02]  /*2270*/  IMAD.IADD R21, R11, 0x1, R170 ;  /* 0x000000010b157824 */ /* 0x000fe400078e02aa */
[----:B------:R-:W-:Y:S01]  /*2280*/  IMAD.IADD R20, R8, 0x1, R147 ;  /* 0x0000000108147824 */ /* 0x000fe200078e0293 */
[----:B------:R-:W-:-:S04]  /*2290*/  ISETP.NE.AND P0, PT, R14, 0x2, PT ;  /* 0x000000020e00780c */ /* 0x000fc80003f05270 */
[----:B------:R-:W-:Y:S02]  /*22a0*/  SEL R2, RZ, 0x1, P0 ;  /* 0x00000001ff027807 */ /* 0x000fe40000000000 */
[----:B------:R-:W-:Y:S02]  /*22b0*/  SEL R14, R14, RZ, P0 ;  /* 0x000000ff0e0e7207 */ /* 0x000fe40000000000 */
[----:B------:R-:W-:Y:S01]  /*22c0*/  LOP3.LUT R13, R13, R2, RZ, 0x3c, !PT ;  /* 0x000000020d0d7212 */ /* 0x000fe200078e3cff */
[----:B------:R-:W-:Y:S06]  /*22d0*/  @P2 BRA `(.L_x_35) ;  /* 0xfffffff000a02947 */ /* 0x000fec000383ffff */
[----:B------:R-:W-:Y:S01]  /*22e0*/  UIADD3 UR4, UPT, UPT, UR4, 0x38, URZ ;  /* 0x0000003804047890 */ /* 0x000fe2000fffe0ff */
[----:B------:R-:W-:-:S03]  /*22f0*/  SHF.L.U32 R3, R15, 0x1f, RZ ;  /* 0x0000001f0f037819 */ /* 0x000fc600000006ff */
[----:B------:R-:W-:-:S09]  /*2300*/  ULEA UR5, UR6, UR4, 0x3 ;  /* 0x0000000406057291 */ /* 0x000fd2000f8e18ff */
[----:B------:R-:W1:Y:S02]  /*2310*/  SYNCS.PHASECHK.TRANS64.TRYWAIT P0, [UR5], R3 ;  /* 0x00000003ff0075a7 */ /* 0x000e640008001105 */
[----:B-1----:R-:W-:Y:S05]  /*2320*/  @!P0 BRA `(.L_x_36) ;  /* 0x0000006000388947 */ /* 0x002fea0003800000 */
.L_x_114:
[----:B------:R-:W-:-:S04]  /*2330*/  UIADD3 UR6, UPT, UPT, UR6, 0x1, URZ ;  /* 0x0000000106067890 */ /* 0x000fc8000fffe0ff */
[----:B------:R-:W-:-:S04]  /*2340*/  UISETP.NE.AND UP0, UPT, UR6, 0x7, UPT ;  /* 0x000000070600788c */ /* 0x000fc8000bf05270 */
[----:B------:R-:W-:Y:S02]  /*2350*/  USEL UR7, URZ, 0x1, UP0 ;  /* 0x00000001ff077887 */ /* 0x000fe40008000000 */
[----:B------:R-:W-:-:S04]  /*2360*/  USEL UR6, UR6, URZ, UP0 ;  /* 0x000000ff06067287 */ /* 0x000fc80008000000 */
[----:B------:R-:W-:Y:S01]  /*2370*/  ULEA UR5, UR6, UR4, 0x3 ;  /* 0x0000000406057291 */ /* 0x000fe2000f8e18ff */
[----:B------:R-:W-:-:S04]  /*2380*/  LOP3.LUT R2, R15, UR7, RZ, 0x3c, !PT ;  /* 0x000000070f027c12 */ /* 0x000fc8000f8e3cff */
[----:B-1----:R-:W-:-:S04]  /*2390*/  SHF.L.U32 R3, R2, 0x1f, RZ ;  /* 0x0000001f02037819 */ /* 0x002fc800000006ff */
[----:B------:R-:W1:Y:S02]  /*23a0*/  SYNCS.PHASECHK.TRANS64.TRYWAIT P0, [UR5], R3 ;  /* 0x00000003ff0075a7 */ /* 0x000e640008001105 */
[----:B-1----:R-:W-:Y:S05]  /*23b0*/  @!P0 BRA `(.L_x_37) ;  /* 0x00000060002c8947 */ /* 0x002fea0003800000 */
.L_x_116:
        /* <DEDUP_REMOVED lines=9> */
.L_x_118:
        /* <DEDUP_REMOVED lines=9> */
.L_x_120:
        /* <DEDUP_REMOVED lines=9> */
.L_x_122:
        /* <DEDUP_REMOVED lines=9> */
.L_x_124:
[----:B------:R-:W-:-:S04]  /*2600*/  UIADD3 UR6, UPT, UPT, UR6, 0x1, URZ ;  /* 0x0000000106067890 */ /* 0x000fc8000fffe0ff */
[----:B------:R-:W-:-:S04]  /*2610*/  UISETP.NE.AND UP0, UPT, UR6, 0x7, UPT ;  /* 0x000000070600788c */ /* 0x000fc8000bf05270 */
[----:B------:R-:W-:Y:S02]  /*2620*/  USEL UR5, URZ, 0x1, UP0 ;  /* 0x00000001ff057887 */ /* 0x000fe40008000000 */
[----:B------:R-:W-:-:S04]  /*2630*/  USEL UR6, UR6, URZ, UP0 ;  /* 0x000000ff06067287 */ /* 0x000fc80008000000 */
[----:B------:R-:W-:Y:S01]  /*2640*/  ULEA UR6, UR6, UR4, 0x3 ;  /* 0x0000000406067291 */ /* 0x000fe2000f8e18ff */
[----:B-1----:R-:W-:-:S04]  /*2650*/  LOP3.LUT R3, R2, UR5, RZ, 0x3c, !PT ;  /* 0x0000000502037c12 */ /* 0x002fc8000f8e3cff */
[----:B------:R-:W-:Y:S01]  /*2660*/  SHF.L.U32 R3, R3, 0x1f, RZ ;  /* 0x0000001f03037819 */ /* 0x000fe200000006ff */
[----:B----4-:R-:W-:-:S07]  /*2670*/  IMAD.U32 R0, RZ, RZ, UR6 ;  /* 0x00000006ff007e24 */ /* 0x010fce000f8e00ff */
.L_x_42:
[----:B-1----:R1:W2:Y:S02]  /*2680*/  SYNCS.PHASECHK.TRANS64.TRYWAIT P0, [R0+URZ], R3 ;  /* 0x00000003000075a7 */ /* 0x0022a400080011ff */
[----:B--2---:R-:W-:Y:S05]  /*2690*/  @!P0 NANOSLEEP.SYNCS 0x989680 ;  /* 0x009896800000895d */ /* 0x004fea0003900000 */
[----:B------:R-:W2:Y:S02]  /*26a0*/  @!P0 SYNCS.PHASECHK.TRANS64 P0, [R0+URZ], R3 ;  /* 0x00000003000085a7 */ /* 0x000ea400080010ff */
[----:B--2---:R-:W-:Y:S05]  /*26b0*/  @P0 EXIT ;  /* 0x000000000000094d */ /* 0x004fea0003800000 */
[----:B------:R-:W-:Y:S05]  /*26c0*/  BRA `(.L_x_42) ;  /* 0xfffffffc00ec7947 */ /* 0x000fea000383ffff */
.L_x_17:
[----:B------:R-:W-:-:S04]  /*26d0*/  UISETP.NE.AND UP1, UPT, UR37, URZ, UPT ;  /* 0x000000ff2500728c */ /* 0x000fc8000bf25270 */
[----:B------:R-:W-:-:S09]  /*26e0*/  UISETP.NE.OR UP1, UPT, UR8, 0x1, UP1 ;  /* 0x000000010800788c */ /* 0x000fd20008f25670 */
[----:B------:R-:W-:Y:S05]  /*26f0*/  BRA.U UP1, `(.L_x_43) ;  /* 0x0000000501487547 */ /* 0x000fea000b800000 */
[----:B------:R-:W-:Y:S01]  /*2700*/  ISETP.NE.AND P2, PT, R2, RZ, PT ;  /* 0x000000ff0200720c */ /* 0x000fe20003f45270 */
[----:B------:R-:W-:Y:S01]  /*2710*/  IMAD.MOV.U32 R12, RZ, RZ, 0x1 ;  /* 0x00000001ff0c7424 */ /* 0x000fe200078e00ff */
[----:B------:R-:W-:Y:S02]  /*2720*/  CS2R R10, SRZ ;  /* 0x00000000000a7805 */ /* 0x000fe4000001ff00 */
[----:B------:R-:W-:Y:S01]  /*2730*/  CS2R R8, SRZ ;  /* 0x0000000000087805 */ /* 0x000fe2000001ff00 */
[----:B------:R-:W-:Y:S01]  /*2740*/  UMOV UR4, 0x400 ;  /* 0x0000040000047882 */ /* 0x000fe20000000000 */
[----:B------:R-:W-:Y:S01]  /*2750*/  UMOV UR6, URZ ;  /* 0x000000ff00067c82 */ /* 0x000fe20008000000 */
[----:B------:R-:W-:-:S12]  /*2760*/  ULEA UR37, UR37, UR4, 0x18 ;  /* 0x0000000425257291 */ /* 0x000fd8000f8ec0ff */
.L_x_47:
[----:B------:R-:W-:Y:S02]  /*2770*/  LEA R0, R8, UR37, 0x3 ;  /* 0x0000002508007c11 */ /* 0x000fe4000f8e18ff */
[----:B------:R-:W-:-:S03]  /*2780*/  SHF.L.U32 R5, R9, 0x1f, RZ ;  /* 0x0000001f09057819 */ /* 0x000fc600000006ff */
[----:B------:R-:W-:Y:S01]  /*2790*/  VIADD R4, R0, 0x110 ;  /* 0x0000011000047836 */ /* 0x000fe20000000000 */
[----:B------:R-:W1:Y:S02]  /*27a0*/  SYNCS.PHASECHK.TRANS64.TRYWAIT P0, [R0+URZ+0x100], R5 ;  /* 0x00010005000075a7 */ /* 0x000e6400080011ff */
[----:B-1----:R-:W-:Y:S05]  /*27b0*/  @!P0 BRA `(.L_x_44) ;  /* 0x0000005c00a48947 */ /* 0x002fea0003800000 */
.L_x_125:
[----:B------:R-:W-:Y:S01]  /*27c0*/  ULEA UR5, UR6, UR37, 0x3 ;  /* 0x0000002506057291 */ /* 0x000fe2000f8e18ff */
[----:B------:R-:W-:Y:S02]  /*27d0*/  PRMT R4, RZ, 0x654, R4 ;  /* 0x00000654ff047816 */ /* 0x000fe40000000004 */
[----:B-1----:R-:W-:Y:S01]  /*27e0*/  SHF.L.U32 R5, R12, 0x1f, RZ ;  /* 0x0000001f0c057819 */ /* 0x002fe200000006ff */
[----:B------:R-:W-:Y:S01]  /*27f0*/  UIADD3 UR4, UPT, UPT, UR5, 0xa0, URZ ;  /* 0x000000a005047890 */ /* 0x000fe2000fffe0ff */
[----:B------:R1:W-:Y:S05]  /*2800*/  SYNCS.ARRIVE.TRANS64.RED.A1T0 RZ, [R4+URZ], RZ ;  /* 0x000000ff04ff79a7 */ /* 0x0003ea00081004ff */
[----:B------:R-:W-:Y:S01]  /*2810*/  IMAD.U32 R7, RZ, RZ, UR4 ;  /* 0x00000004ff077e24 */ /* 0x000fe2000f8e00ff */
[----:B------:R-:W2:Y:S04]  /*2820*/  SYNCS.PHASECHK.TRANS64.TRYWAIT P0, [UR5+0xb0], R5 ;  /* 0x0000b005ff0075a7 */ /* 0x000ea80008001105 */
[----:B------:R-:W-:Y:S01]  /*2830*/  PRMT R6, R2, 0x654, R7 ;  /* 0x0000065402067816 */ /* 0x000fe20000000007 */
[----:B-1----:R-:W-:Y:S01]  /*2840*/  @!P2 IMAD.MOV.U32 R4, RZ, RZ, 0x10 ;  /* 0x00000010ff04a424 */ /* 0x002fe200078e00ff */
[----:B--2---:R-:W-:Y:S06]  /*2850*/  @!P0 BRA `(.L_x_45) ;  /* 0x0000005c00908947 */ /* 0x004fec0003800000 */
.L_x_127:
[----:B------:R-:W-:Y:S01]  /*2860*/  ULEA UR4, UR6, UR37, 0x4 ;  /* 0x0000002506047291 */ /* 0x000fe2000f8e20ff */
[----:B------:R-:W-:Y:S01]  /*2870*/  SEL R3, R6, R3, !P2 ;  /* 0x0000000306037207 */ /* 0x000fe20005000000 */
[----:B------:R-:W-:Y:S01]  /*2880*/  UIADD3 UR5, UPT, UPT, UR5, 0xa0, URZ ;  /* 0x000000a005057890 */ /* 0x000fe2000fffe0ff */
[----:B-1----:R-:W-:Y:S01]  /*2890*/  LEA R0, R11, UR37, 0x3 ;  /* 0x000000250b007c11 */ /* 0x002fe2000f8e18ff */
[----:B------:R-:W-:Y:S01]  /*28a0*/  UIADD3 UR4, UPT, UPT, UR4, 0x130, URZ ;  /* 0x0000013004047890 */ /* 0x000fe2000fffe0ff */
[----:B------:R-:W-:Y:S01]  /*28b0*/  SHF.L.U32 R5, R10, 0x1f, RZ ;  /* 0x0000001f0a057819 */ /* 0x000fe200000006ff */
[----:B------:R1:W-:Y:S01]  /*28c0*/  @!P2 SYNCS.ARRIVE.TRANS64.RED RZ, [R3+URZ], R4 ;  /* 0x0000000403ffa9a7 */ /* 0x0003e200080004ff */
[----:B------:R-:W-:Y:S01]  /*28d0*/  UIADD3 UR6, UPT, UPT, UR6, 0x1, URZ ;  /* 0x0000000106067890 */ /* 0x000fe2000fffe0ff */
[----:B------:R-:W-:-:S03]  /*28e0*/  VIADD R8, R8, 0x1 ;  /* 0x0000000108087836 */ /* 0x000fc60000000000 */
[----:B------:R-:W-:Y:S02]  /*28f0*/  UISETP.NE.AND UP0, UPT, UR6, 0x2, UPT ;  /* 0x000000020600788c */ /* 0x000fe4000bf05270 */
[----:B------:R-:W-:Y:S06]  /*2900*/  UGETNEXTWORKID.BROADCAST [UR4], [UR5] ;  /* 0x00000000040073ca */ /* 0x000fec0008000100 */
[----:B------:R-:W-:Y:S01]  /*2910*/  USEL UR4, URZ, 0x1, UP0 ;  /* 0x00000001ff047887 */ /* 0x000fe20008000000 */
[----:B------:R-:W-:Y:S01]  /*2920*/  ISETP.NE.AND P0, PT, R8, 0x2, PT ;  /* 0x000000020800780c */ /* 0x000fe20003f05270 */
[----:B------:R-:W-:Y:S01]  /*2930*/  USEL UR6, UR6, URZ, UP0 ;  /* 0x000000ff06067287 */ /* 0x000fe20008000000 */
[----:B------:R-:W2:Y:S03]  /*2940*/  SYNCS.PHASECHK.TRANS64.TRYWAIT P1, [R0+URZ+0xa0], R5 ;  /* 0x0000a005000075a7 */ /* 0x000ea600080211ff */
[----:B------:R-:W-:Y:S01]  /*2950*/  LOP3.LUT R12, R12, UR4, RZ, 0x3c, !PT ;  /* 0x000000040c0c7c12 */ /* 0x000fe2000f8e3cff */
[----:B-12---:R-:W-:Y:S07]  /*2960*/  @!P1 BRA `(.L_x_46) ;  /* 0x0000005c00649947 */ /* 0x006fee0003800000 */
.L_x_128:
[C---:B------:R-:W-:Y:S01]  /*2970*/  LEA R4, R11.reuse, UR37, 0x4 ;  /* 0x000000250b047c11 */ /* 0x040fe2000f8e20ff */
[----:B-1----:R-:W-:Y:S01]  /*2980*/  VIADD R0, R0, 0xb0 ;  /* 0x000000b000007836 */ /* 0x002fe20000000000 */
[----:B------:R-:W-:Y:S01]  /*2990*/  SEL R8, R8, RZ, P0 ;  /* 0x000000ff08087207 */ /* 0x000fe20000000000 */
[----:B------:R-:W-:-:S03]  /*29a0*/  VIADD R11, R11, 0x1 ;  /* 0x000000010b0b7836 */ /* 0x000fc60000000000 */
[----:B------:R-:W1:Y:S01]  /*29b0*/  LDS.128 R4, [R4+0x130] ;  /* 0x0001300004047984 */ /* 0x000e620000000c00 */
[----:B------:R-:W-:Y:S02]  /*29c0*/  PRMT R0, RZ, 0x654, R0 ;  /* 0x00000654ff007816 */ /* 0x000fe40000000000 */
[C---:B------:R-:W-:Y:S01]  /*29d0*/  ISETP.NE.AND P1, PT, R11.reuse, 0x2, PT ;  /* 0x000000020b00780c */ /* 0x040fe20003f25270 */
[----:B------:R-:W-:Y:S01]  /*29e0*/  @!PT LDS RZ, [RZ] ;  /* 0x00000000fffff984 */ /* 0x000fe20000000800 */
[----:B------:R-:W-:Y:S01]  /*29f0*/  @!PT LDS RZ, [RZ] ;  /* 0x00000000fffff984 */ /* 0x000fe20000000800 */
[----:B------:R-:W-:Y:S01]  /*2a00*/  @!PT LDS RZ, [RZ] ;  /* 0x00000000fffff984 */ /* 0x000fe20000000800 */
[----:B------:R-:W-:Y:S01]  /*2a10*/  @!PT LDS RZ, [RZ] ;  /* 0x00000000fffff984 */ /* 0x000fe20000000800 */
[----:B------:R2:W-:Y:S06]  /*2a20*/  MEMBAR.ALL.CTA ;  /* 0x0000000000007992 */ /* 0x0005ec0000008000 */
[----:B--2---:R-:W2:Y:S01]  /*2a30*/  FENCE.VIEW.ASYNC.S ;  /* 0x00000000000073c6 */ /* 0x004ea20000000000 */
[----:B------:R-:W-:Y:S01]  /*2a40*/  SEL R11, R11, RZ, P1 ;  /* 0x000000ff0b0b7207 */ /* 0x000fe20000800000 */
[----:B--2---:R2:W-:Y:S01]  /*2a50*/  SYNCS.ARRIVE.TRANS64.RED.A1T0 RZ, [R0+URZ], RZ ;  /* 0x000000ff00ff79a7 */ /* 0x0045e200081004ff */
[----:B-1----:R-:W-:-:S02]  /*2a60*/  LOP3.LUT P3, RZ, R6, 0x1, RZ, 0xc0, !PT ;  /* 0x0000000106ff7812 */ /* 0x002fc4000786c0ff */
[----:B------:R-:W-:-:S04]  /*2a70*/  SEL R5, RZ, 0x1, P1 ;  /* 0x00000001ff057807 */ /* 0x000fc80000800000 */
[----:B------:R-:W-:Y:S02]  /*2a80*/  LOP3.LUT R10, R10, R5, RZ, 0x3c, !PT ;  /* 0x000000050a0a7212 */ /* 0x000fe400078e3cff */
[----:B--2---:R-:W-:-:S04]  /*2a90*/  SEL R0, RZ, 0x1, P0 ;  /* 0x00000001ff007807 */ /* 0x004fc80000000000 */
[----:B------:R-:W-:Y:S01]  /*2aa0*/  LOP3.LUT R9, R9, R0, RZ, 0x3c, !PT ;  /* 0x0000000009097212 */ /* 0x000fe200078e3cff */
[----:B------:R-:W-:Y:S06]  /*2ab0*/  @P3 BRA `(.L_x_47) ;  /* 0xfffffffc002c3947 */ /* 0x000fec000383ffff */
[----:B------:R-:W-:Y:S01]  /*2ac0*/  ULEA UR5, UR6, UR37, 0x3 ;  /* 0x0000002506057291 */ /* 0x000fe2000f8e18ff */
[----:B------:R-:W-:-:S08]  /*2ad0*/  SHF.L.U32 R3, R12, 0x1f, RZ ;  /* 0x0000001f0c037819 */ /* 0x000fd000000006ff */
[----:B------:R-:W1:Y:S02]  /*2ae0*/  SYNCS.PHASECHK.TRANS64 P0, [UR5+0xb0], R3 ;  /* 0x0000b003ff0075a7 */ /* 0x000e640008001005 */
[----:B-1----:R-:W-:Y:S05]  /*2af0*/  @P0 BRA `(.L_x_48) ;  /* 0x0000000000080947 */ /* 0x002fea0003800000 */
[----:B------:R-:W1:Y:S02]  /*2b00*/  SYNCS.PHASECHK.TRANS64.TRYWAIT P0, [UR5+0xb0], R3 ;  /* 0x0000b003ff0075a7 */ /* 0x000e640008001105 */
[----:B-1----:R-:W-:Y:S05]  /*2b10*/  @!P0 BRA `(.L_x_49) ;  /* 0x0000005c000c8947 */ /* 0x002fea0003800000 */
.L_x_48:
[----:B------:R-:W-:-:S04]  /*2b20*/  UIADD3 UR4, UPT, UPT, UR6, 0x1, URZ ;  /* 0x0000000106047890 */ /* 0x000fc8000fffe0ff */
[----:B------:R-:W-:-:S04]  /*2b30*/  UISETP.NE.AND UP0, UPT, UR4, 0x2, UPT ;  /* 0x000000020400788c */ /* 0x000fc8000bf05270 */
[----:B------:R-:W-:Y:S02]  /*2b40*/  USEL UR7, URZ, 0x1, UP0 ;  /* 0x00000001ff077887 */ /* 0x000fe40008000000 */
[----:B------:R-:W-:-:S04]  /*2b50*/  USEL UR4, UR4, URZ, UP0 ;  /* 0x000000ff04047287 */ /* 0x000fc80008000000 */
[----:B------:R-:W-:Y:S01]  /*2b60*/  ULEA UR4, UR4, UR37, 0x3 ;  /* 0x0000002504047291 */ /* 0x000fe2000f8e18ff */
[----:B-1----:R-:W-:-:S04]  /*2b70*/  LOP3.LUT R3, R12, UR7, RZ, 0x3c, !PT ;  /* 0x000000070c037c12 */ /* 0x002fc8000f8e3cff */
[----:B------:R-:W-:-:S04]  /*2b80*/  SHF.L.U32 R0, R3, 0x1f, RZ ;  /* 0x0000001f03007819 */ /* 0x000fc800000006ff */
[----:B------:R-:W1:Y:S02]  /*2b90*/  SYNCS.PHASECHK.TRANS64 P0, [UR4+0xb0], R0 ;  /* 0x0000b000ff0075a7 */ /* 0x000e640008001004 */
[----:B-1----:R-:W-:Y:S05]  /*2ba0*/  @P0 EXIT ;  /* 0x000000000000094d */ /* 0x002fea0003800000 */
[----:B------:R-:W-:Y:S02]  /*2bb0*/  SHF.L.U32 R3, R3, 0x1f, RZ ;  /* 0x0000001f03037819 */ /* 0x000fe400000006ff */
[----:B------:R-:W-:-:S07]  /*2bc0*/  MOV R0, UR4 ;  /* 0x0000000400007c02 */ /* 0x000fce0008000f00 */
.L_x_50:
[----:B-1----:R1:W2:Y:S02]  /*2bd0*/  SYNCS.PHASECHK.TRANS64.TRYWAIT P0, [R0+URZ+0xb0], R3 ;  /* 0x0000b003000075a7 */ /* 0x0022a400080011ff */
[----:B--2---:R-:W-:Y:S05]  /*2be0*/  @!P0 NANOSLEEP.SYNCS 0x989680 ;  /* 0x009896800000895d */ /* 0x004fea0003900000 */
[----:B------:R-:W2:Y:S02]  /*2bf0*/  @!P0 SYNCS.PHASECHK.TRANS64 P0, [R0+URZ+0xb0], R3 ;  /* 0x0000b003000085a7 */ /* 0x000ea400080010ff */
[----:B--2---:R-:W-:Y:S05]  /*2c00*/  @P0 EXIT ;  /* 0x000000000000094d */ /* 0x004fea0003800000 */
[----:B------:R-:W-:Y:S05]  /*2c10*/  BRA `(.L_x_50) ;  /* 0xfffffffc00ec7947 */ /* 0x000fea000383ffff */
.L_x_43:
[----:B------:R-:W-:-:S09]  /*2c20*/  UISETP.NE.AND UP1, UPT, UR8, URZ, UPT ;  /* 0x000000ff0800728c */ /* 0x000fd2000bf25270 */
[----:B------:R-:W-:Y:S05]  /*2c30*/  BRA.U UP1, `(.L_x_51) ;  /* 0x0000000d01607547 */ /* 0x000fea000b800000 */
[----:B------:R-:W-:Y:S01]  /*2c40*/  UMOV UR4, 0x40 ;  /* 0x0000004000047882 */ /* 0x000fe20000000000 */
[----:B------:R-:W-:Y:S01]  /*2c50*/  NOP ;  /* 0x0000000000007918 */ /* 0x000fe20000000000 */
[----:B------:R-:W-:Y:S01]  /*2c60*/  ULEA UR4, UR37, UR4, 0x18 ;  /* 0x0000000425047291 */ /* 0x000fe2000f8ec0ff */
[----:B------:R-:W-:Y:S02]  /*2c70*/  UMOV UR5, 0x400 ;  /* 0x0000040000057882 */ /* 0x000fe40000000000 */
[----:B------:R-:W-:-:S06]  /*2c80*/  ULEA UR37, UR37, UR5, 0x18 ;  /* 0x0000000525257291 */ /* 0x000fcc000f8ec0ff */
[----:B------:R-:W1:Y:S02]  /*2c90*/  LDS.U8 R0, [UR4+0x1c] ;  /* 0x00001c04ff007984 */ /* 0x000e640008000000 */
[----:B-1----:R-:W-:-:S13]  /*2ca0*/  ISETP.NE.AND P0, PT, R0, RZ, PT ;  /* 0x000000ff0000720c */ /* 0x002fda0003f05270 */
[----:B------:R-:W-:Y:S05]  /*2cb0*/  @P0 BRA `(.L_x_52) ;  /* 0x0000000000580947 */ /* 0x000fea0003800000 */
[----:B------:R-:W-:-:S13]  /*2cc0*/  ELECT P0, URZ, PT ;  /* 0x0000000000ff782f */ /* 0x000fda0003800000 */
[----:B------:R-:W-:Y:S05]  /*2cd0*/  @!P0 BRA `(.L_x_53) ;  /* 0x0000000000608947 */ /* 0x000fea0003800000 */
[----:B------:R-:W-:Y:S01]  /*2ce0*/  UMOV UR5, 0x10 ;  /* 0x0000001000057882 */ /* 0x000fe20000000000 */
[----:B------:R-:W-:Y:S01]  /*2cf0*/  HFMA2 R0, -RZ, RZ, 0, 5.9604644775390625e-08 ;  /* 0x00000001ff007431 */ /* 0x000fe200000001ff */
[----:B------:R-:W-:-:S03]  /*2d00*/  MOV R2, 0xffff ;  /* 0x0000ffff00027802 */ /* 0x000fc60000000f00 */
[----:B------:R-:W-:Y:S04]  /*2d10*/  DEPBAR.LE SB1, 0x36 ;  /* 0x00009d800000791a */ /* 0x000fe80000000000 */
[----:B------:R-:W1:Y:S02]  /*2d20*/  UTCATOMSWS.FIND_AND_SET.ALIGN UP0, UR5, UR5 ;  /* 0x00000005000575e3 */ /* 0x000e640008000800 */
[----:B-1----:R-:W-:Y:S01]  /*2d30*/  MOV R3, UR5 ;  /* 0x0000000500037c02 */ /* 0x002fe20008000f00 */
[----:B------:R-:W-:Y:S06]  /*2d40*/  BRA.U UP0, `(.L_x_54) ;  /* 0x0000000100187547 */ /* 0x000fec000b800000 */
.L_x_55:
[----:B------:R-:W-:Y:S05]  /*2d50*/  NANOSLEEP 0x64 ;  /* 0x000000640000795d */ /* 0x000fea0003800000 */
[----:B------:R-:W-:-:S05]  /*2d60*/  UMOV UR5, 0x10 ;  /* 0x0000001000057882 */ /* 0x000fca0000000000 */
[----:B------:R-:W-:Y:S04]  /*2d70*/  DEPBAR.LE SB1, 0x36 ;  /* 0x00009d800000791a */ /* 0x000fe80000000000 */
[----:B------:R-:W1:Y:S02]  /*2d80*/  UTCATOMSWS.FIND_AND_SET.ALIGN UP0, UR5, UR5 ;  /* 0x00000005000575e3 */ /* 0x000e640008000800 */
[----:B-1----:R-:W-:Y:S01]  /*2d90*/  MOV R3, UR5 ;  /* 0x0000000500037c02 */ /* 0x002fe20008000f00 */
[----:B------:R-:W-:Y:S05]  /*2da0*/  BRA.U !UP0, `(.L_x_55) ;  /* 0xfffffffd08e87547 */ /* 0x000fea000b83ffff */
.L_x_54:
[-C--:B------:R-:W-:Y:S02]  /*2db0*/  SHF.L.U32 R2, R2, R3.reuse, RZ ;  /* 0x0000000302027219 */ /* 0x080fe400000006ff */
[----:B------:R-:W-:Y:S01]  /*2dc0*/  SHF.L.U32 R0, R0, R3, RZ ;  /* 0x0000000300007219 */ /* 0x000fe200000006ff */
[----:B------:R-:W-:Y:S02]  /*2dd0*/  IMAD.SHL.U32 R3, R3, 0x20, RZ ;  /* 0x0000002003037824 */ /* 0x000fe400078e00ff */
[----:B------:R1:W-:Y:S04]  /*2de0*/  ATOMS.OR RZ, [UR4+0x14], R2 ;  /* 0x00001402ffff798c */ /* 0x0003e8000b000004 */
[----:B------:R1:W-:Y:S04]  /*2df0*/  ATOMS.OR RZ, [UR4+0x18], R0 ;  /* 0x00001800ffff798c */ /* 0x0003e8000b000004 */
[----:B------:R1:W-:Y:S01]  /*2e00*/  STS [UR37+0x150], R3 ;  /* 0x00015003ff007988 */ /* 0x0003e20008000825 */
[----:B------:R-:W-:Y:S05]  /*2e10*/  BRA `(.L_x_53) ;  /* 0x0000000000107947 */ /* 0x000fea0003800000 */
.L_x_52:
[----:B------:R-:W-:Y:S02]  /*2e20*/  MOV R0, 0xffffffff ;  /* 0xffffffff00007802 */ /* 0x000fe40000000f00 */
[----:B------:R-:W-:-:S03]  /*2e30*/  MOV R2, 0x2e60 ;  /* 0x00002e6000027802 */ /* 0x000fc60000000f00 */
[----:B------:R1:W-:Y:S04]  /*2e40*/  STS [UR37+0x150], R0 ;  /* 0x00015000ff007988 */ /* 0x0003e80008000825 */
[----:B-1-3-5:R-:W-:Y:S05]  /*2e50*/  CALL.REL.NOINC `($__internal_1_$__cuda_sm10x_tcgen05_guardrail_trap_phase_invalid_during_alloc) ;  /* 0x0000005c00c87944 */ /* 0x02afea0003c00000 */
.L_x_53:
[----:B------:R-:W-:Y:S05]  /*2e60*/  WARPSYNC.ALL ;  /* 0x0000000000007948 */ /* 0x000fea0003800000 */
[----:B------:R-:W2:Y:S01]  /*2e70*/  S2UR UR6, SR_CgaCtaId ;  /* 0x00000000000679c3 */ /* 0x000ea20000008800 */
[----:B------:R-:W-:Y:S01]  /*2e80*/  UMOV UR4, 0x400 ;  /* 0x0000040000047882 */ /* 0x000fe20000000000 */
[----:B------:R-:W-:-:S06]  /*2e90*/  NOP ;  /* 0x0000000000007918 */ /* 0x000fcc0000000000 */
[----:B------:R-:W-:Y:S06]  /*2ea0*/  BAR.ARV 0x6, 0xa0 ;  /* 0x0182800000007b1d */ /* 0x000fec0000002000 */
[----:B------:R-:W4:Y:S01]  /*2eb0*/  LDCU UR7, c[0x0][0x38c] ;  /* 0x00007180ff0777ac */ /* 0x000f220008000800 */
[----:B------:R-:W-:Y:S01]  /*2ec0*/  IMAD.MOV.U32 R11, RZ, RZ, 0x1 ;  /* 0x00000001ff0b7424 */ /* 0x000fe200078e00ff */
[----:B------:R-:W-:Y:S01]  /*2ed0*/  CS2R R8, SRZ ;  /* 0x0000000000087805 */ /* 0x000fe2000001ff00 */
[----:B------:R-:W-:Y:S01]  /*2ee0*/  IMAD.MOV.U32 R10, RZ, RZ, RZ ;  /* 0x000000ffff0a7224 */ /* 0x000fe200078e00ff */
[----:B------:R-:W-:Y:S01]  /*2ef0*/  UMOV UR18, URZ ;  /* 0x000000ff00127c82 */ /* 0x000fe20008000000 */
[----:B------:R-:W-:Y:S01]  /*2f00*/  UMOV UR17, URZ ;  /* 0x000000ff00117c82 */ /* 0x000fe20008000000 */
[----:B------:R-:W-:Y:S01]  /*2f10*/  UMOV UR20, 0x0 ;  /* 0x0000000000147882 */ /* 0x000fe20000000000 */
[----:B------:R-:W-:Y:S01]  /*2f20*/  UMOV UR21, 0x8200010 ;  /* 0x0820001000157882 */ /* 0x000fe20000000000 */
[----:B--2---:R-:W-:Y:S01]  /*2f30*/  ULEA UR6, UR6, UR4, 0x18 ;  /* 0x0000000406067291 */ /* 0x004fe2000f8ec0ff */
[----:B------:R-:W2:Y:S03]  /*2f40*/  LDCU UR4, c[0x0][0x38c] ;  /* 0x00007180ff0477ac */ /* 0x000ea60008000800 */
[----:B------:R-:W-:-:S02]  /*2f50*/  UIADD3 UR11, UPT, UPT, UR6, 0x8400, URZ ;  /* 0x00008400060b7890 */ /* 0x000fc4000fffe0ff */
[----:B----4-:R-:W-:-:S03]  /*2f60*/  UIADD3 UR7, UPT, UPT, UR7, 0x1f, URZ ;  /* 0x0000001f07077890 */ /* 0x010fc6000fffe0ff */
[----:B-1----:R-:W1:Y:S01]  /*2f70*/  LDS R0, [UR6+0x150] ;  /* 0x00015006ff007984 */ /* 0x002e620008000800 */
[----:B------:R-:W-:Y:S02]  /*2f80*/  UIADD3 UR12, UPT, UPT, UR6, 0xf400, URZ ;  /* 0x0000f400060c7890 */ /* 0x000fe4000fffe0ff */
[----:B------:R-:W-:Y:S02]  /*2f90*/  USHF.R.S32.HI UR5, URZ, 0x1f, UR7 ;  /* 0x0000001fff057899 */ /* 0x000fe40008011407 */
[----:B------:R-:W-:Y:S02]  /*2fa0*/  USHF.R.U32.HI UR11, URZ, 0x4, UR11 ;  /* 0x00000004ff0b7899 */ /* 0x000fe4000801160b */
[----:B------:R-:W-:Y:S02]  /*2fb0*/  ULEA.HI UR5, UR5, UR7, URZ, 0x5 ;  /* 0x0000000705057291 */ /* 0x000fe4000f8f28ff */
[----:B------:R-:W-:Y:S02]  /*2fc0*/  USHF.R.U32.HI UR12, URZ, 0x4, UR12 ;  /* 0x00000004ff0c7899 */ /* 0x000fe4000801160c */
[----:B------:R-:W-:-:S02]  /*2fd0*/  USHF.R.S32.HI UR5, URZ, 0x5, UR5 ;  /* 0x00000005ff057899 */ /* 0x000fc40008011405 */
[----:B------:R-:W-:Y:S02]  /*2fe0*/  ULOP3.LUT UR11, UR11, 0x3fff, URZ, 0xc0, !UPT ;  /* 0x00003fff0b0b7892 */ /* 0x000fe4000f8ec0ff */
[----:B------:R-:W-:Y:S02]  /*2ff0*/  UISETP.LT.AND UP0, UPT, UR5, 0x1, UPT ;  /* 0x000000010500788c */ /* 0x000fe4000bf01270 */
[----:B------:R-:W-:Y:S02]  /*3000*/  ULOP3.LUT UR12, UR12, 0x3fff, URZ, 0xc0, !UPT ;  /* 0x00003fff0c0c7892 */ /* 0x000fe4000f8ec0ff */
[----:B------:R-:W-:Y:S02]  /*3010*/  USEL UR10, UR5, 0x1, !UP0 ;  /* 0x00000001050a7887 */ /* 0x000fe4000c000000 */
[----:B------:R-:W-:Y:S02]  /*3020*/  ULOP3.LUT UR11, UR11, 0x10000, URZ, 0xfc, !UPT ;  /* 0x000100000b0b7892 */ /* 0x000fe4000f8efcff */
[----:B------:R-:W-:-:S02]  /*3030*/  ULOP3.LUT UR12, UR12, 0x10000, URZ, 0xfc, !UPT ;  /* 0x000100000c0c7892 */ /* 0x000fc4000f8efcff */
[----:B------:R-:W-:Y:S02]  /*3040*/  UIADD3 UR10, UPT, UPT, -UR10, URZ, URZ ;  /* 0x000000ff0a0a7290 */ /* 0x000fe4000fffe1ff */
[----:B--2---:R-:W-:Y:S01]  /*3050*/  UISETP.GE.AND UP3, UPT, UR4, 0x1, UPT ;  /* 0x000000010400788c */ /* 0x004fe2000bf66270 */
[----:B-1----:R-:W-:-:S15]  /*3060*/  R2UR UR19, R0 ;  /* 0x00000000001372ca */ /* 0x002fde00000e0000 */
.L_x_62:
[----:B------:R-:W-:Y:S02]  /*3070*/  LEA R0, R10, UR6, 0x3 ;  /* 0x000000060a007c11 */ /* 0x000fe4000f8e18ff */
[----:B------:R-:W-:Y:S02]  /*3080*/  SHF.L.U32 R5, R9, 0x1f, RZ ;  /* 0x0000001f09057819 */ /* 0x000fe400000006ff */
[----:B------:R-:W-:Y:S01]  /*3090*/  PLOP3.LUT P0, PT, PT, PT, UP3, 0x80, 0x8 ;  /* 0x000000000008781c */ /* 0x000fe20003f0f038 */
[----:B------:R-:W-:Y:S01]  /*30a0*/  VIADD R3, R0, 0xb0 ;  /* 0x000000b000037836 */ /* 0x000fe20000000000 */
[----:B-1----:R-:W1:Y:S02]  /*30b0*/  SYNCS.PHASECHK.TRANS64.TRYWAIT P1, [R0+URZ+0xa0], R5 ;  /* 0x0000a005000075a7 */ /* 0x002e6400080211ff */
[----:B-1--4-:R-:W-:Y:S09]  /*30c0*/  @!P1 BRA `(.L_x_56) ;  /* 0x0000005400b89947 */ /* 0x012ff20003800000 */
.L_x_130:
[----:B------:R-:W-:Y:S01]  /*30d0*/  LEA R4, R10, UR6, 0x4 ;  /* 0x000000060a047c11 */ /* 0x000fe2000f8e20ff */
[----:B------:R-:W-:Y:S01]  /*30e0*/  @UP3 ULEA UR4, UR17, UR6, 0x3 ;  /* 0x0000000611043291 */ /* 0x000fe2000f8e18ff */
[----:B------:R-:W-:Y:S01]  /*30f0*/  PLOP3.LUT P2, PT, PT, PT, PT, 0x80, 0x8 ;  /* 0x000000000008781c */ /* 0x000fe20003f4f070 */
[----:B------:R-:W-:Y:S01]  /*3100*/  ULEA UR9, UR18, UR6, 0x3 ;  /* 0x0000000612097291 */ /* 0x000fe2000f8e18ff */
[----:B------:R-:W-:Y:S02]  /*3110*/  PRMT R3, RZ, 0x654, R3 ;  /* 0x00000654ff037816 */ /* 0x000fe40000000003 */
[----:B-1----:R-:W1:Y:S01]  /*3120*/  LDS.128 R4, [R4+0x130] ;  /* 0x0001300004047984 */ /* 0x002e620000000c00 */
[----:B------:R-:W-:Y:S02]  /*3130*/  @P0 SHF.L.U32 R2, R8, 0x1f, RZ ;  /* 0x0000001f08020819 */ /* 0x000fe400000006ff */
[----:B------:R-:W-:Y:S01]  /*3140*/  SHF.L.U32 R0, R11, 0x1f, RZ ;  /* 0x0000001f0b007819 */ /* 0x000fe200000006ff */
[----:B------:R-:W-:Y:S01]  /*3150*/  @!PT LDS RZ, [RZ] ;  /* 0x00000000fffff984 */ /* 0x000fe20000000800 */
[----:B------:R-:W-:Y:S01]  /*3160*/  @!PT LDS RZ, [RZ] ;  /* 0x00000000fffff984 */ /* 0x000fe20000000800 */
[----:B------:R-:W-:Y:S01]  /*3170*/  @!PT LDS RZ, [RZ] ;  /* 0x00000000fffff984 */ /* 0x000fe20000000800 */
[----:B------:R-:W-:Y:S01]  /*3180*/  @!PT LDS RZ, [RZ] ;  /* 0x00000000fffff984 */ /* 0x000fe20000000800 */
[----:B------:R2:W-:Y:S06]  /*3190*/  MEMBAR.ALL.CTA ;  /* 0x0000000000007992 */ /* 0x0005ec0000008000 */
[----:B--2---:R-:W2:Y:S02]  /*31a0*/  FENCE.VIEW.ASYNC.S ;  /* 0x00000000000073c6 */ /* 0x004ea40000000000 */
[----:B--2---:R2:W-:Y:S01]  /*31b0*/  SYNCS.ARRIVE.TRANS64.RED.A1T0 RZ, [R3+URZ], RZ ;  /* 0x000000ff03ff79a7 */ /* 0x0045e200081004ff */
[----:B------:R2:W4:Y:S01]  /*31c0*/  @P0 SYNCS.PHASECHK.TRANS64.TRYWAIT P2, [UR4], R2 ;  /* 0x00000002ff0005a7 */ /* 0x0005220008041104 */
[----:B-1----:R-:W-:Y:S01]  /*31d0*/  LOP3.LUT P1, RZ, R6, 0x1, RZ, 0xc0, !PT ;  /* 0x0000000106ff7812 */ /* 0x002fe2000782c0ff */
[----:B------:R-:W1:Y:S02]  /*31e0*/  SYNCS.PHASECHK.TRANS64.TRYWAIT P0, [UR9+0xe0], R0 ;  /* 0x0000e000ff0075a7 */ /* 0x000e640008001109 */
[----:B-12-4-:R-:W-:Y:S10]  /*31f0*/  @!P0 BRA `(.L_x_57) ;  /* 0x0000005400808947 */ /* 0x016ff40003800000 */
.L_x_132:
[----:B------:R-:W-:Y:S01]  /*3200*/  IADD3 R10, PT, PT, R10, 0x1, RZ ;  /* 0x000000010a0a7810 */ /* 0x000fe20007ffe0ff */
[----:B------:R-:W-:Y:S06]  /*3210*/  BRA.U !UP3, `(.L_x_58) ;  /* 0x000000010b887547 */ /* 0x000fec000b800000 */
[----:B------:R-:W-:Y:S02]  /*3220*/  ULEA UR8, UR18, UR19, 0x7 ;  /* 0x0000001312087291 */ /* 0x000fe4000f8e38ff */
[----:B------:R-:W-:Y:S01]  /*3230*/  UPLOP3.LUT UP4, UPT, UPT, UPT, UPT, 0x40, 0x4 ;  /* 0x000000000004789c */ /* 0x000fe20003f8e870 */
[----:B------:R-:W-:Y:S01]  /*3240*/  UMOV UR16, UR10 ;  /* 0x0000000a00107c82 */ /* 0x000fe20008000000 */
[----:B------:R-:W-:Y:S01]  /*3250*/  UMOV UR15, UR5 ;  /* 0x00000005000f7c82 */ /* 0x000fe20008000000 */
[----:B------:R-:W-:-:S08]  /*3260*/  UMOV UR14, UR17 ;  /* 0x00000011000e7c82 */ /* 0x000fd00008000000 */
.L_x_61:
[----:B------:R-:W-:Y:S02]  /*3270*/  UIADD3 UR16, UPT, UPT, UR16, 0x1, URZ ;  /* 0x0000000110107890 */ /* 0x000fe4000fffe0ff */
[----:B--2---:R-:W-:Y:S02]  /*3280*/  ULEA UR7, UR14, UR6, 0x3 ;  /* 0x000000060e077291 */ /* 0x004fe4000f8e18ff */
[----:B------:R-:W-:Y:S01]  /*3290*/  UISETP.NE.AND UP0, UPT, UR16, URZ, UPT ;  /* 0x000000ff1000728c */ /* 0x000fe2000bf05270 */
[----:B----4-:R-:W-:Y:S10]  /*32a0*/  @P2 BRA `(.L_x_59) ;  /* 0x00000000000c2947 */ /* 0x010ff40003800000 */
[----:B-1----:R-:W-:Y:S04]  /*32b0*/  SHF.L.U32 R3, R8, 0x1f, RZ ;  /* 0x0000001f08037819 */ /* 0x002fe800000006ff */
[----:B------:R-:W1:Y:S02]  /*32c0*/  SYNCS.PHASECHK.TRANS64.TRYWAIT P0, [UR7], R3 ;  /* 0x00000003ff0075a7 */ /* 0x000e640008001107 */
[----:B-1----:R-:W-:Y:S05]  /*32d0*/  @!P0 BRA `(.L_x_60) ;  /* 0x0000005400608947 */ /* 0x002fea0003800000 */
.L_x_59:
[----:B------:R-:W-:Y:S01]  /*32e0*/  UISETP.NE.AND UP1, UPT, UR15, 0x1, UPT ;  /* 0x000000010f00788c */ /* 0x000fe2000bf25270 */
[----:B------:R-:W-:Y:S01]  /*32f0*/  PLOP3.LUT P2, PT, PT, PT, PT, 0x80, 0x8 ;  /* 0x000000000008781c */ /* 0x000fe20003f4f070 */
[----:B------:R-:W-:Y:S02]  /*3300*/  UIADD3 UR17, UPT, UPT, UR14, 0x1, URZ ;  /* 0x000000010e117890 */ /* 0x000fe4000fffe0ff */
[----:B------:R-:W-:Y:S02]  /*3310*/  ULEA UR22, UR14, UR12, 0x8 ;  /* 0x0000000c0e167291 */ /* 0x000fe4000f8e40ff */
[----:B------:R-:W-:Y:S01]  /*3320*/  UISETP.NE.AND UP2, UPT, UR17, 0x7, UPT ;  /* 0x000000071100788c */ /* 0x000fe2000bf45270 */
[----:B------:R-:W-:Y:S01]  /*3330*/  PLOP3.LUT P0, PT, PT, PT, UP1, 0x80, 0x8 ;  /* 0x000000000008781c */ /* 0x000fe20003f0f018 */
[----:B------:R-:W-:Y:S02]  /*3340*/  ULEA UR24, UR14, UR11, 0x8 ;  /* 0x0000000b0e187291 */ /* 0x000fe4000f8e40ff */
[----:B------:R-:W-:Y:S02]  /*3350*/  USEL UR13, URZ, 0x1, UP2 ;  /* 0x00000001ff0d7887 */ /* 0x000fe40009000000 */
[----:B------:R-:W-:Y:S02]  /*3360*/  USEL UR17, UR17, URZ, UP2 ;  /* 0x000000ff11117287 */ /* 0x000fe40009000000 */
[----:B------:R-:W-:Y:S02]  /*3370*/  UIADD3 UR7, UPT, UPT, UR7, 0x38, URZ ;  /* 0x0000003807077890 */ /* 0x000fe4000fffe0ff */
[----:B------:R-:W-:Y:S01]  /*3380*/  @UP1 ULEA UR4, UR17, UR6, 0x3 ;  /* 0x0000000611041291 */ /* 0x000fe2000f8e18ff */
[----:B------:R-:W-:Y:S01]  /*3390*/  LOP3.LUT R8, R8, UR13, RZ, 0x3c, !PT ;  /* 0x0000000d08087c12 */ /* 0x000fe2000f8e3cff */
[----:B------:R-:W-:Y:S01]  /*33a0*/  UMOV UR23, 0xc0004010 ;  /* 0xc000401000177882 */ /* 0x000fe20000000000 */
[----:B------:R-:W-:Y:S01]  /*33b0*/  UMOV UR25, 0xc0004010 ;  /* 0xc000401000197882 */ /* 0x000fe20000000000 */
[----:B------:R-:W-:Y:S01]  /*33c0*/  UIADD3 UR15, UPT, UPT, UR15, -0x1, URZ ;  /* 0xffffffff0f0f7890 */ /* 0x000fe2000fffe0ff */
[----:B-1----:R-:W-:Y:S01]  /*33d0*/  @P0 SHF.L.U32 R0, R8, 0x1f, RZ ;  /* 0x0000001f08000819 */ /* 0x002fe200000006ff */
[----:B------:R-:W-:Y:S03]  /*33e0*/  UMOV UR14, UR17 ;  /* 0x00000011000e7c82 */ /* 0x000fe60008000000 */
[----:B------:R2:W4:Y:S01]  /*33f0*/  @P0 SYNCS.PHASECHK.TRANS64.TRYWAIT P2, [UR4], R0 ;  /* 0x00000000ff0005a7 */ /* 0x0005220008041104 */
[----:B------:R2:W-:Y:S01]  /*3400*/  UTCQMMA gdesc[UR24], gdesc[UR22], tmem[UR8], tmem[UR20], idesc[UR21], UP4 ;  /* 0x00ff1416180075ea */ /* 0x0005e2000a000308 */
[----:B------:R-:W-:Y:S01]  /*3410*/  UPLOP3.LUT UP4, UPT, UPT, UPT, UPT, 0x80, 0x8 ;  /* 0x000000000008789c */ /* 0x000fe20003f8f070 */
[----:B------:R2:W-:Y:S01]  /*3420*/  UTCBAR [UR7], URZ ;  /* 0x000000ff070073e9 */ /* 0x0005e200080000ff */
[----:B------:R-:W-:Y:S09]  /*3430*/  BRA.U UP0, `(.L_x_61) ;  /* 0xfffffffd008c7547 */ /* 0x000ff2000b83ffff */
.L_x_58:
[----:B------:R-:W-:Y:S01]  /*3440*/  UIADD3 UR18, UPT, UPT, UR18, 0x1, URZ ;  /* 0x0000000112127890 */ /* 0x000fe2000fffe0ff */
[C---:B------:R-:W-:Y:S01]  /*3450*/  ISETP.NE.AND P0, PT, R10.reuse, 0x2, PT ;  /* 0x000000020a00780c */ /* 0x040fe20003f05270 */
[----:B------:R-:W-:Y:S02]  /*3460*/  UIADD3 UR9, UPT, UPT, UR9, 0xc0, URZ ;  /* 0x000000c009097890 */ /* 0x000fe4000fffe0ff */
[----:B------:R-:W-:Y:S01]  /*3470*/  UISETP.NE.AND UP0, UPT, UR18, 0x4, UPT ;  /* 0x000000041200788c */ /* 0x000fe2000bf05270 */
[----:B-12---:R-:W-:Y:S02]  /*3480*/  SEL R0, RZ, 0x1, P0 ;  /* 0x00000001ff007807 */ /* 0x006fe40000000000 */
[----:B------:R-:W-:Y:S01]  /*3490*/  SEL R10, R10, RZ, P0 ;  /* 0x000000ff0a0a7207 */ /* 0x000fe20000000000 */
[----:B------:R-:W-:Y:S01]  /*34a0*/  USEL UR4, URZ, 0x1, UP0 ;  /* 0x00000001ff047887 */ /* 0x000fe20008000000 */
[----:B------:R-:W-:Y:S01]  /*34b0*/  LOP3.LUT R9, R9, R0, RZ, 0x3c, !PT ;  /* 0x0000000009097212 */ /* 0x000fe200078e3cff */
[----:B------:R-:W-:Y:S01]  /*34c0*/  USEL UR18, UR18, URZ, UP0 ;  /* 0x000000ff12127287 */ /* 0x000fe20008000000 */
[----:B------:R1:W-:Y:S03]  /*34d0*/  UTCBAR [UR9], URZ ;  /* 0x000000ff090073e9 */ /* 0x0003e600080000ff */
[----:B------:R-:W-:Y:S01]  /*34e0*/  LOP3.LUT R11, R11, UR4, RZ, 0x3c, !PT ;  /* 0x000000040b0b7c12 */ /* 0x000fe2000f8e3cff */
[----:B------:R-:W-:Y:S07]  /*34f0*/  @P1 BRA `(.L_x_62) ;  /* 0xfffffff800dc1947 */ /* 0x000fee000383ffff */
[----:B------:R-:W2:Y:S01]  /*3500*/  S2UR UR4, SR_CgaCtaId ;  /* 0x00000000000479c3 */ /* 0x000ea20000008800 */
[----:B------:R-:W-:Y:S01]  /*3510*/  ELECT P0, URZ, PT ;  /* 0x0000000000ff782f */ /* 0x000fe20003800000 */
[----:B------:R-:W-:Y:S01]  /*3520*/  IMAD.MOV.U32 R0, RZ, RZ, 0x1 ;  /* 0x00000001ff007424 */ /* 0x000fe200078e00ff */
[----:B------:R-:W-:Y:S01]  /*3530*/  UIADD3 UR6, UPT, UPT, UR6, 0xe0, URZ ;  /* 0x000000e006067890 */ /* 0x000fe2000fffe0ff */
[----:B------:R-:W-:Y:S01]  /*3540*/  SHF.L.U32 R3, R11, 0x1f, RZ ;  /* 0x0000001f0b037819 */ /* 0x000fe200000006ff */
[----:B------:R-:W-:-:S03]  /*3550*/  UMOV UR5, 0x40 ;  /* 0x0000004000057882 */ /* 0x000fc60000000000 */
[----:B------:R-:W-:Y:S01]  /*3560*/  UVIRTCOUNT.DEALLOC.SMPOOL 0x80 ;  /* 0x000000800000784c */ /* 0x000fe20000000000 */
[----:B--2---:R-:W-:Y:S02]  /*3570*/  ULEA UR4, UR4, UR5, 0x18 ;  /* 0x0000000504047291 */ /* 0x004fe4000f8ec0ff */
[----:B------:R-:W-:-:S07]  /*3580*/  ULEA UR5, UR18, UR6, 0x3 ;  /* 0x0000000612057291 */ /* 0x000fce000f8e18ff */
[----:B------:R2:W-:Y:S02]  /*3590*/  @P0 STS.U8 [UR4+0x1c], R0 ;  /* 0x00001c00ff000988 */ /* 0x0005e40008000004 */
[----:B------:R-:W3:Y:S02]  /*35a0*/  SYNCS.PHASECHK.TRANS64.TRYWAIT P0, [UR5], R3 ;  /* 0x00000003ff0075a7 */ /* 0x000ee40008001105 */
[----:B--23--:R-:W-:Y:S05]  /*35b0*/  @!P0 BRA `(.L_x_63) ;  /* 0x0000005000c08947 */ /* 0x00cfea0003800000 */
.L_x_135:
[----:B------:R-:W-:-:S04]  /*35c0*/  UIADD3 UR7, UPT, UPT, UR18, 0x1, URZ ;  /* 0x0000000112077890 */ /* 0x000fc8000fffe0ff */
[----:B------:R-:W-:-:S04]  /*35d0*/  UISETP.NE.AND UP0, UPT, UR7, 0x4, UPT ;  /* 0x000000040700788c */ /* 0x000fc8000bf05270 */
[----:B------:R-:W-:Y:S02]  /*35e0*/  USEL UR8, URZ, 0x1, UP0 ;  /* 0x00000001ff087887 */ /* 0x000fe40008000000 */
[----:B------:R-:W-:-:S04]  /*35f0*/  USEL UR7, UR7, URZ, UP0 ;  /* 0x000000ff07077287 */ /* 0x000fc80008000000 */
[----:B------:R-:W-:Y:S01]  /*3600*/  ULEA UR5, UR7, UR6, 0x3 ;  /* 0x0000000607057291 */ /* 0x000fe2000f8e18ff */
[----:B------:R-:W-:-:S04]  /*3610*/  LOP3.LUT R2, R11, UR8, RZ, 0x3c, !PT ;  /* 0x000000080b027c12 */ /* 0x000fc8000f8e3cff */
[----:B--2---:R-:W-:-:S04]  /*3620*/  SHF.L.U32 R3, R2, 0x1f, RZ ;  /* 0x0000001f02037819 */ /* 0x004fc800000006ff */
[----:B------:R-:W2:Y:S02]  /*3630*/  SYNCS.PHASECHK.TRANS64.TRYWAIT P0, [UR5], R3 ;  /* 0x00000003ff0075a7 */ /* 0x000ea40008001105 */
[----:B--2---:R-:W-:Y:S05]  /*3640*/  @!P0 BRA `(.L_x_64) ;  /* 0x0000005000b48947 */ /* 0x004fea0003800000 */
.L_x_137:
        /* <DEDUP_REMOVED lines=9> */
.L_x_139:
[----:B------:R-:W-:-:S04]  /*36e0*/  UIADD3 UR7, UPT, UPT, UR7, 0x1, URZ ;  /* 0x0000000107077890 */ /* 0x000fc8000fffe0ff */
[----:B------:R-:W-:-:S04]  /*36f0*/  UISETP.NE.AND UP0, UPT, UR7, 0x4, UPT ;  /* 0x000000040700788c */ /* 0x000fc8000bf05270 */
[----:B------:R-:W-:Y:S02]  /*3700*/  USEL UR5, URZ, 0x1, UP0 ;  /* 0x00000001ff057887 */ /* 0x000fe40008000000 */
[----:B------:R-:W-:-:S04]  /*3710*/  USEL UR7, UR7, URZ, UP0 ;  /* 0x000000ff07077287 */ /* 0x000fc80008000000 */
[----:B------:R-:W-:Y:S01]  /*3720*/  ULEA UR7, UR7, UR6, 0x3 ;  /* 0x0000000607077291 */ /* 0x000fe2000f8e18ff */
[----:B--2---:R-:W-:-:S04]  /*3730*/  LOP3.LUT R3, R2, UR5, RZ, 0x3c, !PT ;  /* 0x0000000502037c12 */ /* 0x004fc8000f8e3cff */
[----:B------:R-:W-:-:S04]  /*3740*/  SHF.L.U32 R3, R3, 0x1f, RZ ;  /* 0x0000001f03037819 */ /* 0x000fc800000006ff */
[----:B------:R-:W2:Y:S02]  /*3750*/  SYNCS.PHASECHK.TRANS64.TRYWAIT P0, [UR7], R3 ;  /* 0x00000003ff0075a7 */ /* 0x000ea40008001107 */
[----:B--2---:R-:W-:Y:S05]  /*3760*/  @!P0 BRA `(.L_x_66) ;  /* 0x00000050009c8947 */ /* 0x004fea0003800000 */
.L_x_141:
[----:B------:R-:W-:Y:S01]  /*3770*/  NOP ;  /* 0x0000000000007918 */ /* 0x000fe20000000000 */
[----:B--2---:R-:W2:Y:S01]  /*3780*/  LDS R0, [UR4+0x14] ;  /* 0x00001404ff007984 */ /* 0x004ea20008000800 */
[----:B------:R-:W-:Y:S01]  /*3790*/  ULOP3.LUT UR6, UR19, 0xffff, URZ, 0xc0, !UPT ;  /* 0x0000ffff13067892 */ /* 0x000fe2000f8ec0ff */
[----:B------:R-:W-:Y:S01]  /*37a0*/  UMOV UR8, 0xffff ;  /* 0x0000ffff00087882 */ /* 0x000fe20000000000 */
[----:B------:R-:W-:Y:S02]  /*37b0*/  UMOV UR5, 0x1 ;  /* 0x0000000100057882 */ /* 0x000fe40000000000 */
[----:B------:R-:W-:-:S04]  /*37c0*/  USHF.R.U32.HI UR6, URZ, 0x5, UR6 ;  /* 0x00000005ff067899 */ /* 0x000fc80008011606 */
[----:B------:R-:W-:Y:S02]  /*37d0*/  USHF.L.U32 UR8, UR8, UR6, URZ ;  /* 0x0000000608087299 */ /* 0x000fe400080006ff */
[----:B------:R-:W-:-:S04]  /*37e0*/  USHF.L.U32 UR5, UR5, UR6, URZ ;  /* 0x0000000605057299 */ /* 0x000fc800080006ff */
[----:B--2---:R-:W-:-:S04]  /*37f0*/  LOP3.LUT R0, R0, UR8, RZ, 0xc0, !PT ;  /* 0x0000000800007c12 */ /* 0x004fc8000f8ec0ff */
[----:B------:R-:W-:-:S13]  /*3800*/  ISETP.NE.AND P0, PT, R0, UR8, PT ;  /* 0x0000000800007c0c */ /* 0x000fda000bf05270 */
[----:B------:R-:W-:Y:S05]  /*3810*/  @P0 BRA `(.L_x_67) ;  /* 0x0000000000580947 */ /* 0x000fea0003800000 */
[----:B------:R-:W2:Y:S02]  /*3820*/  LDS R0, [UR4+0x18] ;  /* 0x00001804ff007984 */ /* 0x000ea40008000800 */
[----:B--2---:R-:W-:-:S04]  /*3830*/  LOP3.LUT R0, R0, UR5, RZ, 0xc0, !PT ;  /* 0x0000000500007c12 */ /* 0x004fc8000f8ec0ff */
[----:B------:R-:W-:-:S13]  /*3840*/  ISETP.NE.AND P0, PT, R0, UR5, PT ;  /* 0x0000000500007c0c */ /* 0x000fda000bf05270 */
[----:B------:R-:W-:Y:S05]  /*3850*/  @P0 BRA `(.L_x_68) ;  /* 0x00000000003c0947 */ /* 0x000fea0003800000 */
[----:B------:R-:W2:Y:S01]  /*3860*/  S2R R2, SR_LANEID ;  /* 0x0000000000027919 */ /* 0x000ea20000000000 */
[----:B------:R-:W-:Y:S01]  /*3870*/  ULOP3.LUT UR8, URZ, UR8, URZ, 0x33, !UPT ;  /* 0x00000008ff087292 */ /* 0x000fe2000f8e33ff */
[----:B------:R-:W-:Y:S01]  /*3880*/  LOP3.LUT R4, RZ, UR5, RZ, 0x33, !PT ;  /* 0x00000005ff047c12 */ /* 0x000fe2000f8e33ff */
[----:B------:R-:W-:Y:S02]  /*3890*/  VOTEU.ANY UR7, UPT, PT ;  /* 0x0000000000077886 */ /* 0x000fe400038e0100 */
[----:B------:R-:W-:Y:S01]  /*38a0*/  UFLO.U32 UR7, UR7 ;  /* 0x00000007000772bd */ /* 0x000fe200080e0000 */
[----:B------:R-:W3:Y:S01]  /*38b0*/  REDUX UR5, R4 ;  /* 0x00000000040573c4 */ /* 0x000ee20000000000 */
[----:B------:R-:W-:-:S06]  /*38c0*/  IMAD.U32 R0, RZ, RZ, UR8 ;  /* 0x00000008ff007e24 */ /* 0x000fcc000f8e00ff */
[----:B------:R1:W-:Y:S01]  /*38d0*/  UTCATOMSWS.AND URZ, UR8 ;  /* 0x0000000800ff79e3 */ /* 0x0003e20008000000 */
[----:B------:R-:W4:Y:S01]  /*38e0*/  REDUX UR6, R0 ;  /* 0x00000000000673c4 */ /* 0x000f220000000000 */
[----:B--2---:R-:W-:Y:S01]  /*38f0*/  ISETP.EQ.U32.AND P0, PT, R2, UR7, PT ;  /* 0x0000000702007c0c */ /* 0x004fe2000bf02070 */
[----:B---3--:R-:W-:Y:S01]  /*3900*/  IMAD.U32 R2, RZ, RZ, UR5 ;  /* 0x00000005ff027e24 */ /* 0x008fe2000f8e00ff */
[----:B----4-:R-:W-:-:S11]  /*3910*/  MOV R3, UR6 ;  /* 0x0000000600037c02 */ /* 0x010fd60008000f00 */
[----:B------:R1:W-:Y:S04]  /*3920*/  @P0 ATOMS.AND RZ, [UR4+0x14], R3 ;  /* 0x00001403ffff098c */ /* 0x0003e8000a800004 */
[----:B------:R1:W-:Y:S01]  /*3930*/  @P0 ATOMS.AND RZ, [UR4+0x18], R2 ;  /* 0x00001802ffff098c */ /* 0x0003e2000a800004 */
[----:B------:R-:W-:Y:S05]  /*3940*/  BRA `(.L_x_69) ;  /* 0x0000000000147947 */ /* 0x000fea0003800000 */
.L_x_68:
[----:B------:R-:W-:Y:S02]  /*3950*/  MOV R2, 0x3970 ;  /* 0x0000397000027802 */ /* 0x000fe40000000f00 */
[----:B-1--45:R-:W-:Y:S05]  /*3960*/  CALL.REL.NOINC `($__internal_0_$__cuda_sm10x_tcgen05_guardrail_trap_col_being_dealloced_not_returned_by_alloc) ;  /* 0x0000005000f87944 */ /* 0x032fea0003c00000 */
[----:B------:R-:W-:Y:S05]  /*3970*/  BRA `(.L_x_69) ;  /* 0x0000000000087947 */ /* 0x000fea0003800000 */
.L_x_67:
[----:B------:R-:W-:Y:S02]  /*3980*/  MOV R2, 0x39a0 ;  /* 0x000039a000027802 */ /* 0x000fe40000000f00 */
[----:B-1--45:R-:W-:Y:S05]  /*3990*/  CALL.REL.NOINC `($__internal_2_$__cuda_sm10x_tcgen05_guardrail_trap_unallocated_columns_being_dealloced) ;  /* 0x0000005400047944 */ /* 0x032fea0003c00000 */
.L_x_69:
[----:B------:R-:W-:Y:S01]  /*39a0*/  NOP ;  /* 0x0000000000007918 */ /* 0x000fe20000000000 */
[----:B-1----:R-:W-:Y:S05]  /*39b0*/  EXIT ;  /* 0x000000000000794d */ /* 0x002fea0003800000 */
.L_x_51:
[----:B------:R-:W-:-:S09]  /*39c0*/  UISETP.NE.OR UP2, UPT, UR8, 0x3, !UP2 ;  /* 0x000000030800788c */ /* 0x000fd2000d745670 */
[----:B------:R-:W-:Y:S05]  /*39d0*/  BRA.U UP2, `(.L_x_70) ;  /* 0x0000000d02407547 */ /* 0x000fea000b800000 */
[----:B------:R-:W1:Y:S01]  /*39e0*/  LDC R0, c[0x0][0xb30] ;  /* 0x0002cc00ff007b82 */ /* 0x000e620000000800 */
[----:B------:R-:W2:Y:S01]  /*39f0*/  LDCU.64 UR8, c[0x0][0x888] ;  /* 0x00011100ff0877ac */ /* 0x000ea20008000a00 */
[----:B------:R-:W-:Y:S02]  /*3a00*/  HFMA2 R29, -RZ, RZ, 0, 0 ;  /* 0x00000000ff1d7431 */ /* 0x000fe400000001ff */
[----:B------:R-:W-:Y:S01]  /*3a10*/  IMAD.MOV.U32 R31, RZ, RZ, 0x1 ;  /* 0x00000001ff1f7424 */ /* 0x000fe200078e00ff */
[----:B------:R-:W-:Y:S01]  /*3a20*/  MOV R23, 0x2000 ;  /* 0x0000200000177802 */ /* 0x000fe20000000f00 */
[----:B------:R-:W4:Y:S01]  /*3a30*/  LDCU.64 UR4, c[0x0][0x890] ;  /* 0x00011200ff0477ac */ /* 0x000f220008000a00 */
[----:B------:R-:W-:Y:S01]  /*3a40*/  IMAD.MOV.U32 R30, RZ, RZ, RZ ;  /* 0x000000ffff1e7224 */ /* 0x000fe200078e00ff */
[----:B------:R-:W3:Y:S01]  /*3a50*/  LDC R19, c[0x0][0x370] ;  /* 0x0000dc00ff137b82 */ /* 0x000ee20000000800 */
[----:B------:R-:W-:Y:S01]  /*3a60*/  UMOV UR7, 0x400 ;  /* 0x0000040000077882 */ /* 0x000fe20000000000 */
[----:B------:R-:W-:-:S02]  /*3a70*/  UPLOP3.LUT UP1, UPT, UPT, UPT, UPT, 0x40, 0x4 ;  /* 0x000000000004789c */ /* 0x000fc40003f2e870 */
[----:B------:R-:W-:-:S04]  /*3a80*/  ULEA UR7, UR37, UR7, 0x18 ;  /* 0x0000000725077291 */ /* 0x000fc8000f8ec0ff */
[----:B------:R-:W3:Y:S01]  /*3a90*/  LDC R2, c[0x0][0xb0c] ;  /* 0x0002c300ff027b82 */ /* 0x000ee20000000800 */
[----:B------:R-:W-:Y:S02]  /*3aa0*/  UIADD3 UR13, UPT, UPT, UR7, 0x78, URZ ;  /* 0x00000078070d7890 */ /* 0x000fe4000fffe0ff */
[----:B--2---:R-:W-:Y:S02]  /*3ab0*/  UISETP.NE.U32.AND UP2, UPT, UR8, URZ, UPT ;  /* 0x000000ff0800728c */ /* 0x004fe4000bf45070 */
[----:B------:R-:W-:Y:S02]  /*3ac0*/  UIADD3 UR17, UPT, UPT, UR7, 0x70, URZ ;  /* 0x0000007007117890 */ /* 0x000fe4000fffe0ff */
[----:B----4-:R-:W-:Y:S01]  /*3ad0*/  UISETP.NE.U32.AND UP3, UPT, UR4, URZ, UPT ;  /* 0x000000ff0400728c */ /* 0x010fe2000bf65070 */
[----:B------:R-:W2:Y:S01]  /*3ae0*/  LDC R18, c[0x0][0xb20] ;  /* 0x0002c800ff127b82 */ /* 0x000ea20000000800 */
[----:B-1----:R-:W-:Y:S01]  /*3af0*/  ISETP.NE.AND P1, PT, R0, 0x1, PT ;  /* 0x000000010000780c */ /* 0x002fe20003f25270 */
[----:B------:R-:W-:-:S02]  /*3b00*/  UISETP.NE.AND.EX UP2, UPT, UR9, URZ, UPT, UP2 ;  /* 0x000000ff0900728c */ /* 0x000fc4000bf45320 */
[----:B------:R-:W-:Y:S02]  /*3b10*/  UPRMT UR13, UR37, 0x654, UR13 ;  /* 0x00000654250d7896 */ /* 0x000fe4000800000d */
[----:B------:R-:W-:Y:S02]  /*3b20*/  UISETP.NE.AND.EX UP3, UPT, UR5, URZ, UPT, UP3 ;  /* 0x000000ff0500728c */ /* 0x000fe4000bf65330 */
[----:B------:R-:W1:Y:S08]  /*3b30*/  LDC.64 R32, c[0x0][0x348] ;  /* 0x0000d200ff207b82 */ /* 0x000e700000000a00 */
[----:B------:R-:W4:Y:S08]  /*3b40*/  LDC.64 R16, c[0x0][0xb10] ;  /* 0x0002c400ff107b82 */ /* 0x000f300000000a00 */
[----:B------:R-:W1:Y:S08]  /*3b50*/  LDC.64 R6, c[0x0][0xb18] ;  /* 0x0002c600ff067b82 */ /* 0x000e700000000a00 */
[----:B------:R-:W1:Y:S08]  /*3b60*/  LDC.64 R4, c[0x0][0xb28] ;  /* 0x0002ca00ff047b82 */ /* 0x000e700000000a00 */
[----:B--23--:R-:W1:Y:S02]  /*3b70*/  LDC R22, c[0x0][0x374] ;  /* 0x0000dd00ff167b82 */ /* 0x00ce640000000800 */
.L_x_79:
[C---:B------:R-:W-:Y:S02]  /*3b80*/  LEA R0, R30.reuse, UR7, 0x3 ;  /* 0x000000071e007c11 */ /* 0x040fe4000f8e18ff */
[----:B------:R-:W-:Y:S02]  /*3b90*/  SHF.L.U32 R3, R29, 0x1f, RZ ;  /* 0x0000001f1d037819 */ /* 0x000fe400000006ff */
[----:B------:R-:W-:Y:S02]  /*3ba0*/  LEA R24, R30, UR7, 0x4 ;  /* 0x000000071e187c11 */ /* 0x000fe4000f8e20ff */
[----:B--2---:R-:W2:Y:S02]  /*3bb0*/  SYNCS.PHASECHK.TRANS64.TRYWAIT P0, [R0+URZ+0xa0], R3 ;  /* 0x0000a003000075a7 */ /* 0x004ea400080011ff */
[----:B--2---:R-:W-:Y:S05]  /*3bc0*/  @!P0 BRA `(.L_x_71) ;  /* 0x0000004c009c8947 */ /* 0x004fea0003800000 */
.L_x_142:
[----:B------:R-:W-:Y:S01]  /*3bd0*/  ISETP.GE.AND P0, PT, R72, 0x1, PT ;  /* 0x000000014800780c */ /* 0x000fe20003f06270 */
[----:B------:R-:W3:Y:S01]  /*3be0*/  LDS.128 R24, [R24+0x130] ;  /* 0x0001300018187984 */ /* 0x000ee20000000c00 */
[----:B--2---:R-:W-:Y:S01]  /*3bf0*/  VIADD R0, R0, 0xb0 ;  /* 0x000000b000007836 */ /* 0x004fe20000000000 */
[----:B------:R-:W-:Y:S01]  /*3c00*/  @!PT LDS RZ, [RZ] ;  /* 0x00000000fffff984 */ /* 0x000fe20000000800 */
[----:B------:R-:W-:Y:S01]  /*3c10*/  @!PT LDS RZ, [RZ] ;  /* 0x00000000fffff984 */ /* 0x000fe20000000800 */
[----:B------:R-:W-:Y:S01]  /*3c20*/  @!PT LDS RZ, [RZ] ;  /* 0x00000000fffff984 */ /* 0x000fe20000000800 */
[----:B------:R-:W-:Y:S01]  /*3c30*/  @!PT LDS RZ, [RZ] ;  /* 0x00000000fffff984 */ /* 0x000fe20000000800 */
[----:B------:R2:W-:Y:S06]  /*3c40*/  MEMBAR.ALL.CTA ;  /* 0x0000000000007992 */ /* 0x0005ec0000008000 */
[----:B--2---:R-:W2:Y:S01]  /*3c50*/  FENCE.VIEW.ASYNC.S ;  /* 0x00000000000073c6 */ /* 0x004ea20000000000 */
[----:B------:R-:W-:Y:S04]  /*3c60*/  PRMT R0, RZ, 0x654, R0 ;  /* 0x00000654ff007816 */ /* 0x000fe80000000000 */
[----:B--2---:R2:W-:Y:S01]  /*3c70*/  SYNCS.ARRIVE.TRANS64.RED.A1T0 RZ, [R0+URZ], RZ ;  /* 0x000000ff00ff79a7 */ /* 0x0045e200081004ff */
[----:B---3--:R-:W-:Y:S11]  /*3c80*/  LOP3.LUT P3, RZ, R26, 0x1, RZ, 0xc0, !PT ;  /* 0x000000011aff7812 */ /* 0x008ff6000786c0ff */
[----:B------:R-:W-:Y:S02]  /*3c90*/  @!UPT UIADD3 URZ, UPT, UPT, URZ, URZ, URZ ;  /* 0x000000fffffff290 */ /* 0x000fe4000fffe0ff */
[----:B------:R-:W-:Y:S02]  /*3ca0*/  @P3 MOV R13, R24 ;  /* 0x00000018000d3202 */ /* 0x000fe40000000f00 */
[----:B------:R-:W-:Y:S01]  /*3cb0*/  @P3 LOP3.LUT R8, R25, 0xffff, RZ, 0xc0, !PT ;  /* 0x0000ffff19083812 */ /* 0x000fe200078ec0ff */
[----:B--2---:R-:W-:Y:S06]  /*3cc0*/  @!P0 BRA `(.L_x_72) ;  /* 0x0000000000a48947 */ /* 0x004fec0003800000 */
[----:B-1----:R-:W-:Y:S01]  /*3cd0*/  IMAD.HI.U32 R35, R22, R7, RZ ;  /* 0x0000000716237227 */ /* 0x002fe200078e00ff */
[----:B------:R-:W-:Y:S02]  /*3ce0*/  ISETP.NE.AND P0, PT, R6, 0x1, PT ;  /* 0x000000010600780c */ /* 0x000fe40003f05270 */
[----:B------:R-:W-:Y:S01]  /*3cf0*/  ISETP.NE.AND P2, PT, R72, 0x1, PT ;  /* 0x000000014800780c */ /* 0x000fe20003f45270 */
[----:B----4-:R-:W-:Y:S01]  /*3d00*/  IMAD.HI.U32 R34, R19, R16, RZ ;  /* 0x0000001013227227 */ /* 0x010fe200078e00ff */
[----:B------:R-:W-:Y:S02]  /*3d10*/  SHF.R.U32.HI R35, RZ, R18, R35 ;  /* 0x00000012ff237219 */ /* 0x000fe40000011623 */
[----:B------:R-:W-:Y:S01]  /*3d20*/  ISETP.NE.AND P4, PT, R2, 0x1, PT ;  /* 0x000000010200780c */ /* 0x000fe20003f85270 */
[----:B------:R-:W-:Y:S01]  /*3d30*/  IMAD.HI.U32 R36, R13, R16, RZ ;  /* 0x000000100d247227 */ /* 0x000fe200078e00ff */
[----:B------:R-:W-:Y:S02]  /*3d40*/  SHF.R.U32.HI R34, RZ, R17, R34 ;  /* 0x00000011ff227219 */ /* 0x000fe40000011622 */
[----:B------:R-:W-:Y:S01]  /*3d50*/  SEL R3, R22, R35, !P0 ;  /* 0x0000002316037207 */ /* 0x000fe20004000000 */
[C---:B------:R-:W-:Y:S01]  /*3d60*/  IMAD.HI.U32 R35, R8.reuse, R7, RZ ;  /* 0x0000000708237227 */ /* 0x040fe200078e00ff */
[----:B------:R-:W-:Y:S02]  /*3d70*/  SEL R11, R19, R34, !P4 ;  /* 0x00000022130b7207 */ /* 0x000fe40006000000 */
[----:B------:R-:W-:Y:S01]  /*3d80*/  SHF.R.U32.HI R36, RZ, R17, R36 ;  /* 0x00000011ff247219 */ /* 0x000fe20000011624 */
[----:B------:R-:W-:Y:S01]  /*3d90*/  IMAD.HI.U32 R38, R3, R4, RZ ;  /* 0x0000000403267227 */ /* 0x000fe200078e00ff */
[----:B------:R-:W-:Y:S03]  /*3da0*/  SHF.R.U32.HI R35, RZ, R18, R35 ;  /* 0x00000012ff237219 */ /* 0x000fe60000011623 */
[----:B------:R-:W-:Y:S01]  /*3db0*/  IMAD.HI.U32 R34, R11, R4, RZ ;  /* 0x000000040b227227 */ /* 0x000fe200078e00ff */
[----:B------:R-:W-:Y:S02]  /*3dc0*/  @P2 SHF.R.U32.HI R3, RZ, R5, R38 ;  /* 0x00000005ff032219 */ /* 0x000fe40000011626 */
[----:B------:R-:W-:Y:S02]  /*3dd0*/  SEL R9, R8, R35, !P0 ;  /* 0x0000002308097207 */ /* 0x000fe40004000000 */
[----:B------:R-:W-:Y:S01]  /*3de0*/  @P2 SHF.R.U32.HI R11, RZ, R5, R34 ;  /* 0x00000005ff0b2219 */ /* 0x000fe20000011622 */
[C---:B------:R-:W-:Y:S01]  /*3df0*/  IMAD R10, R72.reuse, R3, RZ ;  /* 0x00000003480a7224 */ /* 0x040fe200078e02ff */
[----:B------:R-:W-:Y:S01]  /*3e00*/  SEL R3, R13, R36, !P4 ;  /* 0x000000240d037207 */ /* 0x000fe20006000000 */
[C---:B------:R-:W-:Y:S03]  /*3e10*/  IMAD.HI.U32 R14, R9.reuse, R4, RZ ;  /* 0x00000004090e7227 */ /* 0x040fe600078e00ff */
[----:B------:R-:W-:Y:S01]  /*3e20*/  ISETP.GE.AND P0, PT, R9, R10, PT ;  /* 0x0000000a0900720c */ /* 0x000fe20003f06270 */
[C---:B------:R-:W-:Y:S01]  /*3e30*/  IMAD R12, R72.reuse, R11, RZ ;  /* 0x0000000b480c7224 */ /* 0x040fe200078e02ff */
[-C--:B------:R-:W-:Y:S04]  /*3e40*/  SHF.R.U32.HI R14, RZ, R5.reuse, R14 ;  /* 0x00000005ff0e7219 */ /* 0x080fe8000001160e */
[----:B------:R-:W-:Y:S02]  /*3e50*/  ISETP.GE.OR P0, PT, R3, R12, P0 ;  /* 0x0000000c0300720c */ /* 0x000fe40000706670 */
[----:B------:R-:W-:Y:S05]  /*3e60*/  SEL R15, R9, R14, !P2 ;  /* 0x0000000e090f7207 */ /* 0x000fea0005000000 */
[----:B------:R-:W-:Y:S04]  /*3e70*/  IMAD.MOV R14, RZ, RZ, -R15 ;  /* 0x000000ffff0e7224 */ /* 0x000fe800078e0a0f */
[----:B------:R-:W-:Y:S02]  /*3e80*/  IMAD R14, R72, R14, R9 ;  /* 0x0000000e480e7224 */ /* 0x000fe400078e0209 */
[C---:B------:R-:W-:Y:S05]  /*3e90*/  @!P0 IMAD.HI.U32 R10, R3.reuse, R4, RZ ;  /* 0x00000004030a8227 */ /* 0x040fea00078e00ff */
[----:B------:R-:W-:Y:S04]  /*3ea0*/  @!P0 SHF.R.U32.HI R10, RZ, R5, R10 ;  /* 0x00000005ff0a8219 */ /* 0x000fe8000001160a */
[----:B------:R-:W-:Y:S01]  /*3eb0*/  @!P0 SEL R0, R3, R10, !P2 ;  /* 0x0000000a03008207 */ /* 0x000fe20005000000 */
[----:B------:R-:W-:Y:S03]  /*3ec0*/  IMAD.MOV R10, RZ, RZ, -R3 ;  /* 0x000000ffff0a7224 */ /* 0x000fe600078e0a03 */
[----:B------:R-:W-:Y:S01]  /*3ed0*/  @!P0 IADD3 R15, PT, PT, R15, -R0, RZ ;  /* 0x800000000f0f8210 */ /* 0x000fe20007ffe0ff */
[----:B------:R-:W-:Y:S01]  /*3ee0*/  @!P0 IMAD R0, R11, R14, R0 ;  /* 0x0000000e0b008224 */ /* 0x000fe200078e0200 */
[----:B------:R-:W-:Y:S01]  /*3ef0*/  IADD3 R11, PT, PT, -R9, RZ, RZ ;  /* 0x000000ff090b7210 */ /* 0x000fe20007ffe1ff */
[----:B------:R-:W-:Y:S02]  /*3f00*/  IMAD R13, R2, R10, R13 ;  /* 0x0000000a020d7224 */ /* 0x000fe400078e020d */
[----:B------:R-:W-:Y:S02]  /*3f10*/  @!P0 IMAD R9, R15, R72, R3 ;  /* 0x000000480f098224 */ /* 0x000fe400078e0203 */
[----:B------:R-:W-:Y:S02]  /*3f20*/  @!P0 IMAD.MOV.U32 R3, RZ, RZ, R0 ;  /* 0x000000ffff038224 */ /* 0x000fe400078e0000 */
[----:B------:R-:W-:Y:S02]  /*3f30*/  IMAD R8, R6, R11, R8 ;  /* 0x0000000b06087224 */ /* 0x000fe400078e0208 */
[----:B------:R-:W-:Y:S02]  /*3f40*/  IMAD R13, R3, R2, R13 ;  /* 0x00000002030d7224 */ /* 0x000fe400078e020d */
[----:B------:R-:W-:Y:S02]  /*3f50*/  IMAD R8, R9, R6, R8 ;  /* 0x0000000609087224 */ /* 0x000fe400078e0208 */
.L_x_72:
[----:B------:R-:W-:Y:S05]  /*3f60*/  BRA.U UP1, `(.L_x_73) ;  /* 0x0000000101107547 */ /* 0x000fea000b800000 */
[----:B------:R-:W-:Y:S04]  /*3f70*/  MOV R0, UR6 ;  /* 0x0000000600007c02 */ /* 0x000fe80008000f00 */
[----:B------:R-:W-:Y:S04]  /*3f80*/  SHF.L.U32 R3, R0, 0x1f, RZ ;  /* 0x0000001f00037819 */ /* 0x000fe800000006ff */
[----:B------:R-:W2:Y:S02]  /*3f90*/  SYNCS.PHASECHK.TRANS64.TRYWAIT P0, [UR7+0x98], R3 ;  /* 0x00009803ff0075a7 */ /* 0x000ea40008001107 */
[----:B--2---:R-:W-:Y:S05]  /*3fa0*/  @!P0 BRA `(.L_x_74) ;  /* 0x0000004800b88947 */ /* 0x004fea0003800000 */
.L_x_73:
[----:B------:R-:W-:Y:S02]  /*3fb0*/  R2UR UR19, R21 ;  /* 0x00000000151372ca */ /* 0x000fe400000e0000 */
[----:B------:R-:W-:Y:S02]  /*3fc0*/  R2UR UR18, R20 ;  /* 0x00000000141272ca */ /* 0x000fe400000e0000 */
[----:B------:R-:W-:Y:S02]  /*3fd0*/  ISETP.NE.U32.AND P2, PT, RZ, UR4, PT ;  /* 0x00000004ff007c0c */ /* 0x000fe4000bf45070 */
[----:B------:R-:W-:Y:S02]  /*3fe0*/  SHF.L.U32 R12, R31, 0x1f, RZ ;  /* 0x0000001f1f0c7819 */ /* 0x000fe400000006ff */
[----:B------:R-:W-:Y:S05]  /*3ff0*/  ISETP.NE.AND.EX P2, PT, RZ, UR5, PT, P2 ;  /* 0x00000005ff007c0c */ /* 0x000fea000bf45320 */
[----:B------:R-:W-:Y:S02]  /*4000*/  USHF.L.U32 UR19, UR19, 0x7, URZ ;  /* 0x0000000713137899 */ /* 0x000fe400080006ff */
[----:B------:R-:W-:Y:S01]  /*4010*/  USHF.L.U32 UR18, UR18, 0x7, URZ ;  /* 0x0000000712127899 */ /* 0x000fe200080006ff */
[----:B------:R-:W-:Y:S11]  /*4020*/  BRA.U !UP3, `(.L_x_75) ;  /* 0x000000010b347547 */ /* 0x000ff6000b800000 */
[----:B------:R-:W-:Y:S01]  /*4030*/  UPLOP3.LUT UP0, UPT, UPT, UPT, UP2, 0x80, 0x8 ;  /* 0x000000000008789c */ /* 0x000fe20003f0f020 */
[----:B--2---:R-:W-:Y:S02]  /*4040*/  HFMA2 R0, -RZ, RZ, 0, 5.9604644775390625e-08 ;  /* 0x00000001ff007431 */ /* 0x004fe400000001ff */
[----:B------:R-:W-:Y:S03]  /*4050*/  IMAD.MOV.U32 R171, RZ, RZ, 0x1 ;  /* 0x00000001ffab7424 */ /* 0x000fe600078e00ff */
[----:B------:R-:W-:Y:S05]  /*4060*/  PLOP3.LUT P0, PT, PT, PT, UP0, 0x80, 0x8 ;  /* 0x000000000008781c */ /* 0x000fea0003f0f008 */
[----:B------:R-:W2:Y:S01]  /*4070*/  @UP0 LDCU.64 UR10, c[0x0][0x888] ;  /* 0x00011100ff0a07ac */ /* 0x000ea20008000a00 */
[----:B------:R-:W-:Y:S07]  /*4080*/  @UP0 UIMAD UR8, UR36, UR4, URZ ;  /* 0x00000004240802a4 */ /* 0x000fee000f8e02ff */
[----:B------:R-:W-:Y:S01]  /*4090*/  @!P0 PRMT R171, R0, 0x7610, R171 ;  /* 0x0000761000ab8816 */ /* 0x000fe200000000ab */
[----:B--2---:R-:W-:Y:S03]  /*40a0*/  @UP0 UIMAD.WIDE UR10, UR8, 0x4, UR10 ;  /* 0x00000004080a08a5 */ /* 0x004fe6000f8e020a */
[----:B------:R-:W2:Y:S03]  /*40b0*/  @!UP0 LDCU UR8, c[0x0][0x880] ;  /* 0x00011000ff0887ac */ /* 0x000ea60008000800 */
[----:B------:R-:W-:Y:S01]  /*40c0*/  IMAD.U32 R10, RZ, RZ, UR10 ;  /* 0x0000000aff0a7e24 */ /* 0x000fe2000f8e00ff */
[----:B------:R-:W-:Y:S05]  /*40d0*/  MOV R11, UR11 ;  /* 0x0000000b000b7c02 */ /* 0x000fea0008000f00 */
[----:B-----5:R3:W5:Y:S02]  /*40e0*/  @P0 LDG.E R81, desc[UR46][R10.64] ;  /* 0x0000002e0a510981 */ /* 0x020764000c1e1900 */
[----:B--23--:R-:W-:Y:S07]  /*40f0*/  @!P0 IMAD.U32 R81, RZ, RZ, UR8 ;  /* 0x00000008ff518e24 */ /* 0x00cfee000f8e00ff */
.L_x_75:
[----:B-----5:R-:W-:Y:S01]  /*4100*/  @!P2 FSETP.EQ.AND P0, PT, R81, RZ, PT ;  /* 0x000000ff5100a20b */ /* 0x020fe20003f02000 */
[----:B------:R-:W-:Y:S01]  /*4110*/  @!UPT UIADD3 URZ, UPT, UPT, URZ, URZ, URZ ;  /* 0x000000fffffff290 */ /* 0x000fe2000fffe0ff */
[----:B------:R-:W-:Y:S11]  /*4120*/  @!P2 BRA `(.L_x_76) ;  /* 0x000000000014a947 */ /* 0x000ff60003800000 */
[----:B------:R-:W-:Y:S02]  /*4130*/  LOP3.LUT P2, RZ, R171, 0xff, RZ, 0xc0, !PT ;  /* 0x000000ffabff7812 */ /* 0x000fe4000784c0ff */
[----:B------:R-:W-:Y:S04]  /*4140*/  PLOP3.LUT P0, PT, PT, PT, UP0, 0x80, 0x8 ;  /* 0x000000000008781c */ /* 0x000fe80003f0f008 */
[----:B------:R-:W-:Y:S07]  /*4150*/  PLOP3.LUT P0, PT, P0, PT, PT, 0x8, 0x80 ;  /* 0x000000000080781c */ /* 0x000fee000070e170 */
[----:B------:R-:W-:Y:S11]  /*4160*/  @P2 FSETP.EQ.AND P0, PT, R81, RZ, PT ;  /* 0x000000ff5100220b */ /* 0x000ff60003f02000 */
[----:B------:R-:W-:Y:S02]  /*4170*/  @!UPT UIADD3 URZ, UPT, UPT, URZ, URZ, URZ ;  /* 0x000000fffffff290 */ /* 0x000fe4000fffe0ff */
.L_x_76:
[----:B------:R-:W3:Y:S01]  /*4180*/  SYNCS.PHASECHK.TRANS64.TRYWAIT P2, [UR7+0x80], R12 ;  /* 0x0000800cff0075a7 */ /* 0x000ee20008041107 */
[----:B------:R-:W-:Y:S04]  /*4190*/  ELECT P4, URZ, PT ;  /* 0x0000000000ff782f */ /* 0x000fe80003880000 */
[----:B------:R-:W-:Y:S11]  /*41a0*/  PLOP3.LUT P4, PT, P0, P4, PT, 0xf2, 0x2f ;  /* 0x00000000002f781c */ /* 0x000ff60000789e72 */
[----:B------:R-:W-:Y:S02]  /*41b0*/  @!UPT UIADD3 URZ, UPT, UPT, URZ, URZ, URZ ;  /* 0x000000fffffff290 */ /* 0x000fe4000fffe0ff */
[----:B-1----:R-:W-:Y:S05]  /*41c0*/  @!P4 IADD3 R21, P0, PT, R32, 0x580, RZ ;  /* 0x000005802015c810 */ /* 0x002fea0007f1e0ff */
[----:B------:R-:W-:Y:S01]  /*41d0*/  @!P4 IMAD.X R20, RZ, RZ, R33, P0 ;  /* 0x000000ffff14c224 */ /* 0x000fe200000e0621 */
[----:B---3--:R-:W-:Y:S07]  /*41e0*/  @!P2 BRA `(.L_x_77) ;  /* 0x000000480040a947 */ /* 0x008fee0003800000 */
.L_x_145:
[----:B------:R-:W3:Y:S01]  /*41f0*/  LDC.64 R14, c[0x0][0xb10] ;  /* 0x0002c400ff0e7b82 */ /* 0x000ee20000000a00 */
[----:B------:R-:W-:Y:S01]  /*4200*/  @!P4 R2UR UR8, R20 ;  /* 0x000000001408c2ca */ /* 0x000fe200000e0000 */
[----:B------:R-:W-:Y:S01]  /*4210*/  VOTEU.ALL UP1, P4 ;  /* 0x0000000000ff7886 */ /* 0x000fe20002020000 */
[----:B------:R-:W-:Y:S01]  /*4220*/  @!P4 R2UR UR9, R21 ;  /* 0x000000001509c2ca */ /* 0x000fe200000e0000 */
[----:B------:R-:W-:Y:S01]  /*4230*/  UMOV UR10, 0x0 ;  /* 0x00000000000a7882 */ /* 0x000fe20000000000 */
[----:B------:R-:W-:Y:S03]  /*4240*/  UMOV UR11, 0x10000000 ;  /* 0x10000000000b7882 */ /* 0x000fe60000000000 */
[----:B------:R-:W5:Y:S01]  /*4250*/  LDC.64 R10, c[0x0][0xb18] ;  /* 0x0002c600ff0a7b82 */ /* 0x000f620000000a00 */
[----:B------:R-:W-:Y:S01]  /*4260*/  @!UP1 UIADD3 UR16, UPT, UPT, UR7, 0x200, URZ ;  /* 0x0000020007109890 */ /* 0x000fe2000fffe0ff */
[----:B------:R-:W-:Y:S01]  /*4270*/  @P3 SHF.R.U32.HI R28, RZ, 0x10, R25 ;  /* 0x00000010ff1c3819 */ /* 0x000fe20000011619 */
[----:B------:R-:W-:Y:S01]  /*4280*/  VOTEU.ALL UP1, P4 ;  /* 0x0000000000ff7886 */ /* 0x000fe20002020000 */
[----:B------:R-:W-:Y:S01]  /*4290*/  UMOV UR20, UR36 ;  /* 0x0000002400147c82 */ /* 0x000fe20008000000 */
[----:B------:R-:W-:Y:S03]  /*42a0*/  VIADD R30, R30, 0x1 ;  /* 0x000000011e1e7836 */ /* 0x000fe60000000000 */
[----:B--2---:R-:W2:Y:S01]  /*42b0*/  @!P1 LDC R0, c[0x0][0xb20] ;  /* 0x0002c800ff009b82 */ /* 0x004ea20000000800 */
[----:B------:R-:W-:Y:S01]  /*42c0*/  IMAD.U32 R21, RZ, RZ, UR8 ;  /* 0x00000008ff157e24 */ /* 0x000fe2000f8e00ff */
[----:B------:R-:W-:Y:S06]  /*42d0*/  UPRMT UR8, UR37, 0x654, UR17 ;  /* 0x0000065425087896 */ /* 0x000fec0008000011 */
[----:B-1----:R-:W1:Y:S01]  /*42e0*/  @!P1 LDC R3, c[0x0][0xb0c] ;  /* 0x0002c300ff039b82 */ /* 0x002e620000000800 */
[----:B------:R-:W-:Y:S01]  /*42f0*/  IMAD.U32 R20, RZ, RZ, UR9 ;  /* 0x00000009ff147e24 */ /* 0x000fe2000f8e00ff */
[----:B------:R-:W-:Y:S04]  /*4300*/  @!P4 R2UR UR15, R21 ;  /* 0x00000000150fc2ca */ /* 0x000fe800000e0000 */
[----:B------:R-:W-:Y:S01]  /*4310*/  @!P4 R2UR UR14, R20 ;  /* 0x00000000140ec2ca */ /* 0x000fe200000e0000 */
[----:B------:R-:W-:Y:S11]  /*4320*/  @!P4 IMAD.MOV.U32 R20, RZ, RZ, 0x2000 ;  /* 0x00002000ff14c424 */ /* 0x000ff600078e00ff */
[----:B------:R-:W-:Y:S01]  /*4330*/  @!UPT UIADD3 URZ, UPT, UPT, URZ, URZ, URZ ;  /* 0x000000fffffff290 */ /* 0x000fe2000fffe0ff */
[----:B------:R1:W-:Y:S01]  /*4340*/  @!UP1 UTMALDG.3D [UR16], [UR14], desc[UR10] ;  /* 0x00000a100e0095b4 */ /* 0x0003e20008011000 */
[----:B------:R1:W-:Y:S02]  /*4350*/  @!P4 SYNCS.ARRIVE.TRANS64.RED.A0TR RZ, [UR7+0x70], R20 ;  /* 0x00007014ffffc9a7 */ /* 0x0003e40008300407 */
[----:B-1----:R-:W-:Y:S01]  /*4360*/  @!P1 ISETP.NE.AND P2, PT, R3, 0x1, PT ;  /* 0x000000010300980c */ /* 0x002fe20003f45270 */
[C---:B---3--:R-:W-:Y:S01]  /*4370*/  @!P1 IMAD.HI.U32 R14, R13.reuse, R14, RZ ;  /* 0x0000000e0d0e9227 */ /* 0x048fe200078e00ff */
[----:B-----5:R-:W-:Y:S03]  /*4380*/  @!P1 ISETP.NE.AND P0, PT, R10, 0x1, PT ;  /* 0x000000010a00980c */ /* 0x020fe60003f05270 */
[C---:B------:R-:W-:Y:S01]  /*4390*/  @!P1 IMAD.HI.U32 R11, R8.reuse, R11, RZ ;  /* 0x0000000b080b9227 */ /* 0x040fe200078e00ff */
[----:B------:R-:W-:Y:S04]  /*43a0*/  @!P1 SHF.R.U32.HI R14, RZ, R15, R14 ;  /* 0x0000000fff0e9219 */ /* 0x000fe8000001160e */
[----:B--2---:R-:W-:Y:S01]  /*43b0*/  @!P1 SHF.R.U32.HI R9, RZ, R0, R11 ;  /* 0x00000000ff099219 */ /* 0x004fe2000001160b */
[----:B------:R-:W-:Y:S01]  /*43c0*/  SYNCS.ARRIVE.TRANS64.RED.A1T0 RZ, [UR8], RZ ;  /* 0x000000ffffff79a7 */ /* 0x000fe20008100408 */
[----:B------:R-:W-:Y:S02]  /*43d0*/  @!P1 SEL R14, R13, R14, !P2 ;  /* 0x0000000e0d0e9207 */ /* 0x000fe40005000000 */
[----:B------:R-:W-:Y:S01]  /*43e0*/  @!P1 SEL R9, R8, R9, !P0 ;  /* 0x0000000908099207 */ /* 0x000fe20004000000 */
[----:B------:R-:W1:Y:S04]  /*43f0*/  SYNCS.PHASECHK.TRANS64.TRYWAIT P5, [UR7+0x88], R12 ;  /* 0x0000880cff0075a7 */ /* 0x000e6800080a1107 */
[----:B------:R-:W-:Y:S02]  /*4400*/  @!P1 IMAD.IADD R0, R9, 0x1, -R14 ;  /* 0x0000000109009824 */ /* 0x000fe400078e0a0e */
[----:B------:R-:W-:Y:S02]  /*4410*/  @!P1 IMAD.IADD R9, R14, 0x1, -R9 ;  /* 0x000000010e099824 */ /* 0x000fe400078e0a09 */
[----:B------:R-:W-:Y:S02]  /*4420*/  @!P1 IMAD R13, R0, R3, R13 ;  /* 0x00000003000d9224 */ /* 0x000fe400078e020d */
[----:B------:R-:W-:Y:S01]  /*4430*/  @!P1 IMAD R8, R9, R10, R8 ;  /* 0x0000000a09089224 */ /* 0x000fe200078e0208 */
[----:B-1----:R-:W-:Y:S06]  /*4440*/  @!P5 BRA `(.L_x_78) ;  /* 0x0000004400c0d947 */ /* 0x002fec0003800000 */
.L_x_147:
[----:B-1----:R-:W-:Y:S01]  /*4450*/  @!P4 IADD3 R3, P0, PT, R32, 0x580, RZ ;  /* 0x000005802003c810 */ /* 0x002fe20007f1e0ff */
[----:B------:R-:W-:Y:S01]  /*4460*/  VOTEU.ALL UP1, P4 ;  /* 0x0000000000ff7886 */ /* 0x000fe20002020000 */
[----:B------:R-:W-:Y:S01]  /*4470*/  UMOV UR20, 0x0 ;  /* 0x0000000000147882 */ /* 0x000fe20000000000 */
[----:B------:R-:W-:Y:S01]  /*4480*/  UMOV UR21, 0x10000000 ;  /* 0x1000000000157882 */ /* 0x000fe20000000000 */
[----:B------:R-:W-:Y:S01]  /*4490*/  @!P4 R2UR UR9, R3 ;  /* 0x000000000309c2ca */ /* 0x000fe200000e0000 */
[----:B------:R-:W-:Y:S01]  /*44a0*/  @!P4 IMAD.X R0, RZ, RZ, R33, P0 ;  /* 0x000000ffff00c224 */ /* 0x000fe200000e0621 */
[----:B------:R-:W-:Y:S01]  /*44b0*/  @!UP1 UIADD3 UR10, UPT, UPT, UR18, 0x40, URZ ;  /* 0x00000040120a9890 */ /* 0x000fe2000fffe0ff */
[----:B------:R-:W-:Y:S01]  /*44c0*/  ISETP.NE.AND P0, PT, R30, 0x2, PT ;  /* 0x000000021e00780c */ /* 0x000fe20003f05270 */
[----:B------:R-:W-:Y:S01]  /*44d0*/  UMOV UR11, UR19 ;  /* 0x00000013000b7c82 */ /* 0x000fe20008000000 */
[----:B------:R-:W-:Y:S01]  /*44e0*/  UMOV UR12, UR36 ;  /* 0x00000024000c7c82 */ /* 0x000fe20008000000 */
[----:B------:R-:W-:Y:S01]  /*44f0*/  @!P4 R2UR UR8, R0 ;  /* 0x000000000008c2ca */ /* 0x000fe200000e0000 */
[----:B------:R-:W-:Y:S01]  /*4500*/  IMAD.IADD R20, R8, 0x1, R147 ;  /* 0x0000000108147824 */ /* 0x000fe200078e0293 */
[----:B------:R-:W-:Y:S01]  /*4510*/  @P3 R2UR UR36, R28 ;  /* 0x000000001c2432ca */ /* 0x000fe200000e0000 */
[----:B------:R-:W-:Y:S01]  /*4520*/  IMAD.IADD R21, R13, 0x1, R170 ;  /* 0x000000010d157824 */ /* 0x000fe200078e02aa */
[----:B------:R-:W-:Y:S02]  /*4530*/  SEL R0, RZ, 0x1, P0 ;  /* 0x00000001ff007807 */ /* 0x000fe40000000000 */
[----:B------:R-:W-:Y:S01]  /*4540*/  LOP3.LUT R31, R31, 0x1, RZ, 0x3c, !PT ;  /* 0x000000011f1f7812 */ /* 0x000fe200078e3cff */
[----:B------:R-:W-:Y:S01]  /*4550*/  IMAD.U32 R10, RZ, RZ, UR9 ;  /* 0x00000009ff0a7e24 */ /* 0x000fe2000f8e00ff */
[----:B------:R-:W-:Y:S01]  /*4560*/  @!UP1 UIADD3 UR9, UPT, UPT, UR7, 0x78, URZ ;  /* 0x0000007807099890 */ /* 0x000fe2000fffe0ff */
[----:B------:R-:W-:Y:S02]  /*4570*/  LOP3.LUT R29, R29, R0, RZ, 0x3c, !PT ;  /* 0x000000001d1d7212 */ /* 0x000fe400078e3cff */
[----:B------:R-:W-:Y:S02]  /*4580*/  SEL R30, R30, RZ, P0 ;  /* 0x000000ff1e1e7207 */ /* 0x000fe40000000000 */
[----:B------:R-:W-:Y:S01]  /*4590*/  IMAD.U32 R11, RZ, RZ, UR8 ;  /* 0x00000008ff0b7e24 */ /* 0x000fe2000f8e00ff */
[----:B------:R-:W-:Y:S01]  /*45a0*/  @!P4 R2UR UR14, R10 ;  /* 0x000000000a0ec2ca */ /* 0x000fe200000e0000 */
[----:B------:R-:W-:Y:S01]  /*45b0*/  @!UP1 UIADD3 UR8, UPT, UPT, UR7, 0x2200, URZ ;  /* 0x0000220007089890 */ /* 0x000fe2000fffe0ff */
[----:B------:R-:W-:Y:S02]  /*45c0*/  VOTEU.ALL UP1, P4 ;  /* 0x0000000000ff7886 */ /* 0x000fe40002020000 */
[----:B------:R-:W-:Y:S11]  /*45d0*/  @!P4 R2UR UR15, R11 ;  /* 0x000000000b0fc2ca */ /* 0x000ff600000e0000 */
[----:B------:R-:W-:Y:S02]  /*45e0*/  @!UPT UIADD3 URZ, UPT, UPT, URZ, URZ, URZ ;  /* 0x000000fffffff290 */ /* 0x000fe4000fffe0ff */
[----:B------:R2:W-:Y:S01]  /*45f0*/  @!UP1 UTMALDG.3D [UR8], [UR14], desc[UR20] ;  /* 0x000014080e0095b4 */ /* 0x0005e20008011000 */
[----:B------:R2:W-:Y:S01]  /*4600*/  @!P4 SYNCS.ARRIVE.TRANS64.RED.A0TR RZ, [UR7+0x78], R23 ;  /* 0x00007817ffffc9a7 */ /* 0x0005e20008300407 */
[----:B------:R-:W-:Y:S01]  /*4610*/  UPLOP3.LUT UP1, UPT, UPT, UPT, UPT, 0x80, 0x8 ;  /* 0x000000000008789c */ /* 0x000fe20003f2f070 */
[----:B------:R-:W-:Y:S01]  /*4620*/  SYNCS.ARRIVE.TRANS64.RED.A1T0 RZ, [UR13], RZ ;  /* 0x000000ffffff79a7 */ /* 0x000fe2000810040d */
[----:B------:R-:W-:Y:S09]  /*4630*/  @P3 BRA `(.L_x_79) ;  /* 0xfffffff400503947 */ /* 0x000ff2000383ffff */
[----:B------:R-:W-:-:S04]  /*4640*/  SHF.L.U32 R3, R31, 0x1f, RZ ;  /* 0x0000001f1f037819 */ /* 0x000fc800000006ff */
[----:B------:R-:W1:Y:S02]  /*4650*/  SYNCS.PHASECHK.TRANS64.TRYWAIT P0, [UR7+0x80], R3 ;  /* 0x00008003ff0075a7 */ /* 0x000e640008001107 */
[----:B-1----:R-:W-:Y:S05]  /*4660*/  @!P0 BRA `(.L_x_80) ;  /* 0x0000004400508947 */ /* 0x002fea0003800000 */
.L_x_149:
[----:B-1----:R-:W-:-:S07]  /*4670*/  MOV R0, UR7 ;  /* 0x0000000700007c02 */ /* 0x002fce0008000f00 */
.L_x_81:
[----:B-1----:R-:W-:-:S04]  /*4680*/  SHF.L.U32 R3, R31, 0x1f, RZ ;  /* 0x0000001f1f037819 */ /* 0x002fc800000006ff */
[----:B------:R1:W3:Y:S03]  /*4690*/  SYNCS.PHASECHK.TRANS64.TRYWAIT P0, [R0+URZ+0x88], R3 ;  /* 0x00008803000075a7 */ /* 0x0002e600080011ff */
[----:B---3--:R-:W-:Y:S05]  /*46a0*/  @!P0 NANOSLEEP.SYNCS 0x989680 ;  /* 0x009896800000895d */ /* 0x008fea0003900000 */
[----:B------:R-:W3:Y:S02]  /*46b0*/  @!P0 SYNCS.PHASECHK.TRANS64 P0, [R0+URZ+0x88], R3 ;  /* 0x00008803000085a7 */ /* 0x000ee400080010ff */
[----:B--23--:R-:W-:Y:S05]  /*46c0*/  @P0 EXIT ;  /* 0x000000000000094d */ /* 0x00cfea0003800000 */
[----:B------:R-:W-:Y:S05]  /*46d0*/  BRA `(.L_x_81) ;  /* 0xfffffffc00e87947 */ /* 0x000fea000383ffff */
.L_x_70:
[----:B------:R-:W-:-:S06]  /*46e0*/  UISETP.GE.AND UP1, UPT, UR8, 0x4, UPT ;  /* 0x000000040800788c */ /* 0x000fcc000bf26270 */
[----:B------:R-:W-:-:S13]  /*46f0*/  PLOP3.LUT P0, PT, PT, PT, UP1, 0x80, 0x8 ;  /* 0x000000000008781c */ /* 0x000fda0003f0f018 */
[----:B------:R-:W-:Y:S05]  /*4700*/  @!P0 EXIT ;  /* 0x000000000000894d */ /* 0x000fea0003800000 */
[----:B------:R-:W-:Y:S01]  /*4710*/  BAR.SYNC.DEFER_BLOCKING 0x6, 0xa0 ;  /* 0x0182800000007b1d */ /* 0x000fe20000010000 */
[C---:B------:R-:W-:Y:S01]  /*4720*/  IMAD.SHL.U32 R3, R189.reuse, 0x40, RZ ;  /* 0x00000040bd037824 */ /* 0x040fe200078e00ff */
[C---:B------:R-:W-:Y:S01]  /*4730*/  LOP3.LUT R193, R189.reuse, 0x60, RZ, 0xc0, !PT ;  /* 0x00000060bdc17812 */ /* 0x040fe200078ec0ff */
[C---:B------:R-:W-:Y:S01]  /*4740*/  IMAD.SHL.U32 R172, R189.reuse, 0x8, RZ ;  /* 0x00000008bdac7824 */ /* 0x040fe200078e00ff */
[C---:B------:R-:W-:Y:S01]  /*4750*/  LOP3.LUT R191, R189.reuse, 0x2, RZ, 0xc0, !PT ;  /* 0x00000002bdbf7812 */ /* 0x040fe200078ec0ff */
[----:B------:R-:W-:Y:S01]  /*4760*/  IMAD.U32 R79, R189, 0x10000, RZ ;  /* 0x00010000bd4f7824 */ /* 0x000fe200078e00ff */
[----:B------:R-:W-:Y:S02]  /*4770*/  UMOV UR49, 0x400 ;  /* 0x0000040000317882 */ /* 0x000fe40000000000 */
[----:B------:R-:W1:Y:S01]  /*4780*/  LDC R177, c[0x0][0x370] ;  /* 0x0000dc00ffb17b82 */ /* 0x000e620000000800 */
[----:B------:R-:W-:Y:S01]  /*4790*/  ULEA UR49, UR37, UR49, 0x18 ;  /* 0x0000003125317291 */ /* 0x000fe2000f8ec0ff */
[----:B------:R-:W-:Y:S01]  /*47a0*/  LOP3.LUT R5, R3, 0x180, RZ, 0xc0, !PT ;  /* 0x0000018003057812 */ /* 0x000fe200078ec0ff */
[----:B------:R-:W-:Y:S01]  /*47b0*/  HFMA2 R195, -RZ, RZ, 0, 0 ;  /* 0x00000000ffc37431 */ /* 0x000fe200000001ff */
[----:B------:R-:W-:Y:S01]  /*47c0*/  LOP3.LUT R79, R79, 0x600000, RZ, 0xc0, !PT ;  /* 0x006000004f4f7812 */ /* 0x000fe200078ec0ff */
[----:B------:R-:W-:Y:S01]  /*47d0*/  UIADD3 UR4, UPT, UPT, UR49, 0x4200, URZ ;  /* 0x0000420031047890 */ /* 0x000fe2000fffe0ff */
[----:B------:R-:W-:Y:S01]  /*47e0*/  LOP3.LUT R172, R5, 0x30, R172, 0xf8, !PT ;  /* 0x0000003005ac7812 */ /* 0x000fe200078ef8ac */
[----:B------:R-:W-:Y:S01]  /*47f0*/  IMAD.MOV.U32 R76, RZ, RZ, RZ ;  /* 0x000000ffff4c7224 */ /* 0x000fe200078e00ff */
[----:B------:R-:W2:Y:S01]  /*4800*/  LDC R74, c[0x0][0xb0c] ;  /* 0x0002c300ff4a7b82 */ /* 0x000ea20000000800 */
[----:B------:R-:W-:-:S02]  /*4810*/  LOP3.LUT R189, R189, 0x4, RZ, 0xc0, !PT ;  /* 0x00000004bdbd7812 */ /* 0x000fc400078ec0ff */
[----:B------:R-:W-:Y:S02]  /*4820*/  CS2R R182, SRZ ;  /* 0x0000000000b67805 */ /* 0x000fe4000001ff00 */
[----:B------:R-:W-:Y:S02]  /*4830*/  LOP3.LUT R172, R172, 0x1e40, R3, 0xf8, !PT ;  /* 0x00001e40acac7812 */ /* 0x000fe400078ef803 */
[----:B------:R-:W-:Y:S02]  /*4840*/  CS2R R180, SRZ ;  /* 0x0000000000b47805 */ /* 0x000fe4000001ff00 */
[----:B------:R-:W-:Y:S01]  /*4850*/  IADD3 R188, PT, PT, -R189, 0x2, RZ ;  /* 0x00000002bdbc7810 */ /* 0x000fe20007ffe1ff */
[----:B------:R-:W-:Y:S01]  /*4860*/  IMAD.MOV R176, RZ, RZ, -R191 ;  /* 0x000000ffffb07224 */ /* 0x000fe200078e0abf */
[----:B------:R-:W-:Y:S01]  /*4870*/  MOV R192, UR4 ;  /* 0x0000000400c07c02 */ /* 0x000fe20008000f00 */
[----:B------:R-:W4:Y:S01]  /*4880*/  LDC R174, c[0x0][0xb20] ;  /* 0x0002c800ffae7b82 */ /* 0x000f220000000800 */
[----:B------:R-:W3:Y:S01]  /*4890*/  LDS R0, [UR49+0x150] ;  /* 0x00015031ff007984 */ /* 0x000ee20008000800 */
[----:B------:R-:W-:Y:S01]  /*48a0*/  VIADD R190, R172, UR49 ;  /* 0x00000031acbe7c36 */ /* 0x000fe20008000000 */
[----:B------:R-:W1:Y:S01]  /*48b0*/  LDCU.64 UR52, c[0x0][0x348] ;  /* 0x00006900ff3477ac */ /* 0x000e620008000a00 */
[----:B------:R-:W-:-:S02]  /*48c0*/  IMAD.MOV R175, RZ, RZ, -R189 ;  /* 0x000000ffffaf7224 */ /* 0x000fc400078e0abd */
[----:B------:R-:W-:Y:S01]  /*48d0*/  VIADD R190, R190, 0x200 ;  /* 0x00000200bebe7836 */ /* 0x000fe20000000000 */
[----:B------:R-:W1:Y:S01]  /*48e0*/  LDCU.64 UR38, c[0x0][0x888] ;  /* 0x00011100ff2677ac */ /* 0x000e620008000a00 */
[----:B------:R-:W1:Y:S01]  /*48f0*/  LDC R73, c[0x0][0xb30] ;  /* 0x0002cc00ff497b82 */ /* 0x000e620000000800 */
[----:B------:R-:W1:Y:S01]  /*4900*/  LDCU.64 UR44, c[0x0][0x890] ;  /* 0x00011200ff2c77ac */ /* 0x000e620008000a00 */
[----:B------:R-:W-:-:S06]  /*4910*/  UIADD3 UR48, UPT, UPT, UR49, 0x200, URZ ;  /* 0x0000020031307890 */ /* 0x000fcc000fffe0ff */
[----:B------:R-:W1:Y:S08]  /*4920*/  LDC.64 R168, c[0x0][0xb10] ;  /* 0x0002c400ffa87b82 */ /* 0x000e700000000a00 */
[----:B------:R-:W1:Y:S08]  /*4930*/  LDC.64 R70, c[0x0][0xb18] ;  /* 0x0002c600ff467b82 */ /* 0x000e700000000a00 */
[----:B------:R-:W1:Y:S08]  /*4940*/  LDC.64 R68, c[0x0][0xb28] ;  /* 0x0002ca00ff447b82 */ /* 0x000e700000000a00 */
[----:B------:R-:W1:Y:S01]  /*4950*/  LDC.64 R166, c[0x0][0x8b0] ;  /* 0x00022c00ffa67b82 */ /* 0x000e620000000a00 */
[----:B---3--:R-:W-:-:S07]  /*4960*/  IMAD.IADD R79, R0, 0x1, R79 ;  /* 0x00000001004f7824 */ /* 0x008fce00078e024f */
[----:B------:R-:W3:Y:S08]  /*4970*/  LDC.64 R164, c[0x0][0x8a8] ;  /* 0x00022a00ffa47b82 */ /* 0x000ef00000000a00 */
[----:B--2-4-:R-:W1:Y:S02]  /*4980*/  LDC R178, c[0x0][0x374] ;  /* 0x0000dd00ffb27b82 */ /* 0x014e640000000800 */
.L_x_108:
[C---:B------:R-:W-:Y:S02]  /*4990*/  LEA R0, R195.reuse, UR49, 0x3 ;  /* 0x00000031c3007c11 */ /* 0x040fe4000f8e18ff */
[----:B------:R-:W-:Y:S02]  /*49a0*/  SHF.L.U32 R3, R182, 0x1f, RZ ;  /* 0x0000001fb6037819 */ /* 0x000fe400000006ff */
[----:B------:R-:W-:Y:S02]  /*49b0*/  LEA R16, R195, UR49, 0x4 ;  /* 0x00000031c3107c11 */ /* 0x000fe4000f8e20ff */
[----:B------:R-:W2:Y:S02]  /*49c0*/  SYNCS.PHASECHK.TRANS64.TRYWAIT P0, [R0+URZ+0xa0], R3 ;  /* 0x0000a003000075a7 */ /* 0x000ea400080011ff */
[----:B-12---:R-:W-:Y:S05]  /*49d0*/  @!P0 BRA `(.L_x_82) ;  /* 0x00000040008c8947 */ /* 0x006fea0003800000 */
.L_x_150:
[----:B------:R-:W4:Y:S01]  /*49e0*/  LDC.64 R12, c[0x0][0xb10] ;  /* 0x0002c400ff0c7b82 */ /* 0x000f220000000a00 */
[----:B------:R-:W3:Y:S01]  /*49f0*/  LDS.128 R16, [R16+0x130] ;  /* 0x0001300010107984 */ /* 0x000ee20000000c00 */
[----:B-1----:R-:W-:Y:S01]  /*4a00*/  ISETP.NE.AND P1, PT, R73, 0x1, PT ;  /* 0x000000014900780c */ /* 0x002fe20003f25270 */
[----:B--2---:R-:W-:Y:S01]  /*4a10*/  VIADD R0, R0, 0xb0 ;  /* 0x000000b000007836 */ /* 0x004fe20000000000 */
[----:B------:R-:W-:Y:S04]  /*4a20*/  ISETP.GE.AND P0, PT, R72, 0x1, PT ;  /* 0x000000014800780c */ /* 0x000fe80003f06270 */
[----:B------:R-:W1:Y:S01]  /*4a30*/  LDC.64 R10, c[0x0][0xb18] ;  /* 0x0002c600ff0a7b82 */ /* 0x000e620000000a00 */
[----:B------:R-:W-:Y:S01]  /*4a40*/  PRMT R0, RZ, 0x654, R0 ;  /* 0x00000654ff007816 */ /* 0x000fe20000000000 */
[----:B------:R-:W-:Y:S01]  /*4a50*/  @!PT LDS RZ, [RZ] ;  /* 0x00000000fffff984 */ /* 0x000fe20000000800 */
[----:B------:R-:W-:Y:S01]  /*4a60*/  @!PT LDS RZ, [RZ] ;  /* 0x00000000fffff984 */ /* 0x000fe20000000800 */
[----:B------:R-:W-:Y:S01]  /*4a70*/  @!PT LDS RZ, [RZ] ;  /* 0x00000000fffff984 */ /* 0x000fe20000000800 */
[----:B------:R-:W-:Y:S01]  /*4a80*/  @!PT LDS RZ, [RZ] ;  /* 0x00000000fffff984 */ /* 0x000fe20000000800 */
[----:B------:R2:W-:Y:S06]  /*4a90*/  MEMBAR.ALL.CTA ;  /* 0x0000000000007992 */ /* 0x0005ec0000008000 */
[----:B--2---:R-:W2:Y:S01]  /*4aa0*/  FENCE.VIEW.ASYNC.S ;  /* 0x00000000000073c6 */ /* 0x004ea20000000000 */
[----:B------:R-:W1:Y:S08]  /*4ab0*/  @!P1 LDC R14, c[0x0][0xb20] ;  /* 0x0002c800ff0e9b82 */ /* 0x000e700000000800 */
[----:B------:R-:W1:Y:S01]  /*4ac0*/  @!P1 LDC R9, c[0x0][0xb0c] ;  /* 0x0002c300ff099b82 */ /* 0x000e620000000800 */
[----:B--2---:R2:W-:Y:S01]  /*4ad0*/  SYNCS.ARRIVE.TRANS64.RED.A1T0 RZ, [R0+URZ], RZ ;  /* 0x000000ff00ff79a7 */ /* 0x0045e200081004ff */
[----:B---3--:R-:W-:Y:S04]  /*4ae0*/  LOP3.LUT P4, RZ, R18, 0x1, RZ, 0xc0, !PT ;  /* 0x0000000112ff7812 */ /* 0x008fe8000788c0ff */
[----:B------:R-:W-:Y:S09]  /*4af0*/  P2R R194, PR, RZ, 0x10 ;  /* 0x00000010ffc27803 */ /* 0x000ff20000000000 */
[----:B------:R-:W-:Y:S02]  /*4b00*/  @P4 MOV R77, R16 ;  /* 0x00000010004d4202 */ /* 0x000fe40000000f00 */
[----:B------:R-:W-:Y:S01]  /*4b10*/  @P4 LOP3.LUT R75, R17, 0xffff, RZ, 0xc0, !PT ;  /* 0x0000ffff114b4812 */ /* 0x000fe200078ec0ff */
[----:B--2-4-:R-:W-:Y:S06]  /*4b20*/  @!P0 BRA `(.L_x_83) ;  /* 0x0000000000a48947 */ /* 0x014fec0003800000 */
[----:B------:R-:W-:Y:S01]  /*4b30*/  IMAD.HI.U32 R23, R178, R71, RZ ;  /* 0x00000047b2177227 */ /* 0x000fe200078e00ff */
[----:B------:R-:W-:Y:S02]  /*4b40*/  ISETP.NE.AND P0, PT, R70, 0x1, PT ;  /* 0x000000014600780c */ /* 0x000fe40003f05270 */
[----:B------:R-:W-:Y:S01]  /*4b50*/  ISETP.NE.AND P2, PT, R72, 0x1, PT ;  /* 0x000000014800780c */ /* 0x000fe20003f45270 */
[----:B------:R-:W-:Y:S01]  /*4b60*/  IMAD.HI.U32 R22, R177, R168, RZ ;  /* 0x000000a8b1167227 */ /* 0x000fe200078e00ff */
[----:B------:R-:W-:Y:S02]  /*4b70*/  SHF.R.U32.HI R23, RZ, R174, R23 ;  /* 0x000000aeff177219 */ /* 0x000fe40000011617 */
[----:B------:R-:W-:Y:S01]  /*4b80*/  ISETP.NE.AND P3, PT, R74, 0x1, PT ;  /* 0x000000014a00780c */ /* 0x000fe20003f65270 */
[----:B------:R-:W-:Y:S01]  /*4b90*/  IMAD.HI.U32 R26, R77, R168, RZ ;  /* 0x000000a84d1a7227 */ /* 0x000fe200078e00ff */
[----:B------:R-:W-:Y:S02]  /*4ba0*/  SHF.R.U32.HI R22, RZ, R169, R22 ;  /* 0x000000a9ff167219 */ /* 0x000fe40000011616 */
[----:B------:R-:W-:Y:S01]  /*4bb0*/  SEL R3, R178, R23, !P0 ;  /* 0x00000017b2037207 */ /* 0x000fe20004000000 */
[----:B------:R-:W-:Y:S01]  /*4bc0*/  IMAD.HI.U32 R23, R75, R71, RZ ;  /* 0x000000474b177227 */ /* 0x000fe200078e00ff */
[----:B------:R-:W-:Y:S02]  /*4bd0*/  SEL R7, R177, R22, !P3 ;  /* 0x00000016b1077207 */ /* 0x000fe40005800000 */
[----:B------:R-:W-:Y:S01]  /*4be0*/  SHF.R.U32.HI R26, RZ, R169, R26 ;  /* 0x000000a9ff1a7219 */ /* 0x000fe2000001161a */
[-C--:B------:R-:W-:Y:S04]  /*4bf0*/  IMAD.HI.U32 R22, R3, R68.reuse, RZ ;  /* 0x0000004403167227 */ /* 0x080fe800078e00ff */
[----:B------:R-:W-:Y:S01]  /*4c00*/  IMAD.HI.U32 R24, R7, R68, RZ ;  /* 0x0000004407187227 */ /* 0x000fe200078e00ff */
[-C--:B------:R-:W-:Y:S02]  /*4c10*/  @P2 SHF.R.U32.HI R3, RZ, R69.reuse, R22 ;  /* 0x00000045ff032219 */ /* 0x080fe40000011616 */
[----:B------:R-:W-:Y:S02]  /*4c20*/  SHF.R.U32.HI R22, RZ, R174, R23 ;  /* 0x000000aeff167219 */ /* 0x000fe40000011617 */
[----:B------:R-:W-:Y:S01]  /*4c30*/  @P2 SHF.R.U32.HI R7, RZ, R69, R24 ;  /* 0x00000045ff072219 */ /* 0x000fe20000011618 */
[C---:B------:R-:W-:Y:S01]  /*4c40*/  IMAD R2, R72.reuse, R3, RZ ;  /* 0x0000000348027224 */ /* 0x040fe200078e02ff */
[----:B------:R-:W-:Y:S02]  /*4c50*/  SEL R5, R75, R22, !P0 ;  /* 0x000000164b057207 */ /* 0x000fe40004000000 */
[----:B------:R-:W-:Y:S01]  /*4c60*/  SEL R3, R77, R26, !P3 ;  /* 0x0000001a4d037207 */ /* 0x000fe20005800000 */
[----:B------:R-:W-:Y:S01]  /*4c70*/  IMAD R4, R72, R7, RZ ;  /* 0x0000000748047224 */ /* 0x000fe200078e02ff */
[C---:B------:R-:W-:Y:S01]  /*4c80*/  ISETP.GE.AND P0, PT, R5.reuse, R2, PT ;  /* 0x000000020500720c */ /* 0x040fe20003f06270 */
[----:B------:R-:W-:Y:S03]  /*4c90*/  IMAD.HI.U32 R6, R5, R68, RZ ;  /* 0x0000004405067227 */ /* 0x000fe600078e00ff */
[----:B------:R-:W-:Y:S01]  /*4ca0*/  ISETP.GE.OR P0, PT, R3, R4, P0 ;  /* 0x000000040300720c */ /* 0x000fe20000706670 */
[----:B------:R-:W-:Y:S01]  /*4cb0*/  IMAD.MOV R4, RZ, RZ, -R3 ;  /* 0x000000ffff047224 */ /* 0x000fe200078e0a03 */
[-C--:B------:R-:W-:Y:S03]  /*4cc0*/  SHF.R.U32.HI R6, RZ, R69.reuse, R6 ;  /* 0x00000045ff067219 */ /* 0x080fe60000011606 */
[----:B------:R-:W-:Y:S01]  /*4cd0*/  IMAD R77, R74, R4, R77 ;  /* 0x000000044a4d7224 */ /* 0x000fe200078e024d */
[----:B------:R-:W-:Y:S05]  /*4ce0*/  SEL R15, R5, R6, !P2 ;  /* 0x00000006050f7207 */ /* 0x000fea0005000000 */
[----:B------:R-:W-:Y:S02]  /*4cf0*/  IMAD.MOV R6, RZ, RZ, -R15 ;  /* 0x000000ffff067224 */ /* 0x000fe400078e0a0f */
[C---:B------:R-:W-:Y:S04]  /*4d00*/  @!P0 IMAD.HI.U32 R2, R3.reuse, R68, RZ ;  /* 0x0000004403028227 */ /* 0x040fe800078e00ff */
[----:B------:R-:W-:Y:S01]  /*4d10*/  IMAD R6, R72, R6, R5 ;  /* 0x0000000648067224 */ /* 0x000fe200078e0205 */
[----:B------:R-:W-:Y:S04]  /*4d20*/  @!P0 SHF.R.U32.HI R2, RZ, R69, R2 ;  /* 0x00000045ff028219 */ /* 0x000fe80000011602 */
[----:B------:R-:W-:Y:S02]  /*4d30*/  @!P0 SEL R0, R3, R2, !P2 ;  /* 0x0000000203008207 */ /* 0x000fe40005000000 */
[----:B------:R-:W-:Y:S02]  /*4d40*/  IADD3 R2, PT, PT, -R5, RZ, RZ ;  /* 0x000000ff05027210 */ /* 0x000fe40007ffe1ff */
[----:B------:R-:W-:Y:S01]  /*4d50*/  @!P0 IADD3 R8, PT, PT, R15, -R0, RZ ;  /* 0x800000000f088210 */ /* 0x000fe20007ffe0ff */
[----:B------:R-:W-:Y:S02]  /*4d60*/  @!P0 IMAD R0, R7, R6, R0 ;  /* 0x0000000607008224 */ /* 0x000fe400078e0200 */
[----:B------:R-:W-:Y:S02]  /*4d70*/  IMAD R75, R70, R2, R75 ;  /* 0x00000002464b7224 */ /* 0x000fe400078e024b */
[----:B------:R-:W-:Y:S02]  /*4d80*/  @!P0 IMAD R5, R8, R72, R3 ;  /* 0x0000004808058224 */ /* 0x000fe400078e0203 */
[----:B------:R-:W-:Y:S04]  /*4d90*/  @!P0 IMAD.MOV.U32 R3, RZ, RZ, R0 ;  /* 0x000000ffff038224 */ /* 0x000fe800078e0000 */
[----:B------:R-:W-:Y:S02]  /*4da0*/  IMAD R77, R3, R74, R77 ;  /* 0x0000004a034d7224 */ /* 0x000fe400078e024d */
[----:B------:R-:W-:Y:S07]  /*4db0*/  IMAD R75, R5, R70, R75 ;  /* 0x00000046054b7224 */ /* 0x000fee00078e024b */
.L_x_83:
[----:B-1----:R-:W-:Y:S01]  /*4dc0*/  @!P1 ISETP.NE.AND P0, PT, R10, 0x1, PT ;  /* 0x000000010a00980c */ /* 0x002fe20003f05270 */
[----:B------:R-:W-:Y:S01]  /*4dd0*/  @!P1 IMAD.HI.U32 R0, R77, R12, RZ ;  /* 0x0000000c4d009227 */ /* 0x000fe200078e00ff */
[----:B------:R-:W-:Y:S01]  /*4de0*/  @!P1 ISETP.NE.AND P2, PT, R9, 0x1, PT ;  /* 0x000000010900980c */ /* 0x000fe20003f45270 */
[----:B------:R-:W-:Y:S01]  /*4df0*/  ULOP3.LUT UP0, URZ, UR48, 0x1b0, URZ, 0xc0, !UPT ;  /* 0x000001b030ff7892 */ /* 0x000fe2000f80c0ff */
[----:B------:R-:W-:Y:S01]  /*4e00*/  R2UR UR42, R21 ;  /* 0x00000000152a72ca */ /* 0x000fe200000e0000 */
[----:B------:R-:W-:Y:S01]  /*4e10*/  @!P1 IMAD.HI.U32 R3, R75, R11, RZ ;  /* 0x0000000b4b039227 */ /* 0x000fe200078e00ff */
[----:B------:R-:W-:Y:S02]  /*4e20*/  @!P1 SHF.R.U32.HI R0, RZ, R13, R0 ;  /* 0x0000000dff009219 */ /* 0x000fe40000011600 */
[----:B------:R-:W-:Y:S01]  /*4e30*/  R2UR UR41, R20 ;  /* 0x00000000142972ca */ /* 0x000fe200000e0000 */
[----:B------:R-:W-:Y:S01]  /*4e40*/  VIADD R195, R195, 0x1 ;  /* 0x00000001c3c37836 */ /* 0x000fe20000000000 */
[----:B------:R-:W-:Y:S02]  /*4e50*/  @!P1 SHF.R.U32.HI R2, RZ, R14, R3 ;  /* 0x0000000eff029219 */ /* 0x000fe40000011603 */
[----:B------:R-:W-:Y:S02]  /*4e60*/  @!P1 SEL R3, R77, R0, !P2 ;  /* 0x000000004d039207 */ /* 0x000fe40005000000 */
[----:B------:R-:W-:Y:S02]  /*4e70*/  @!P1 SEL R2, R75, R2, !P0 ;  /* 0x000000024b029207 */ /* 0x000fe40004000000 */
[----:B------:R-:W-:Y:S01]  /*4e80*/  @P4 SHF.R.U32.HI R179, RZ, 0x10, R17 ;  /* 0x00000010ffb34819 */ /* 0x000fe20000011611 */
[----:B------:R-:W-:Y:S02]  /*4e90*/  USHF.L.U32 UR42, UR42, 0x7, URZ ;  /* 0x000000072a2a7899 */ /* 0x000fe400080006ff */
[----:B------:R-:W-:Y:S02]  /*4ea0*/  @!P1 IMAD.IADD R0, R2, 0x1, -R3 ;  /* 0x0000000102009824 */ /* 0x000fe400078e0a03 */
[----:B------:R-:W-:Y:S01]  /*4eb0*/  @!P1 IMAD.IADD R2, R3, 0x1, -R2 ;  /* 0x0000000103029824 */ /* 0x000fe200078e0a02 */
[----:B------:R-:W-:Y:S01]  /*4ec0*/  USHF.L.U32 UR41, UR41, 0x7, URZ ;  /* 0x0000000729297899 */ /* 0x000fe200080006ff */
[----:B------:R-:W-:Y:S02]  /*4ed0*/  @!P1 IMAD R77, R0, R9, R77 ;  /* 0x00000009004d9224 */ /* 0x000fe400078e024d */
[----:B------:R-:W-:Y:S01]  /*4ee0*/  @!P1 IMAD R75, R2, R10, R75 ;  /* 0x0000000a024b9224 */ /* 0x000fe200078e024b */
[----:B------:R-:W-:Y:S08]  /*4ef0*/  BRA.U !UP0, `(.L_x_84) ;  /* 0x0000000108407547 */ /* 0x000ff0000b800000 */
[----:B------:R-:W1:Y:S01]  /*4f00*/  LDCU.64 UR8, c[0x4][0x80] ;  /* 0x01001000ff0877ac */ /* 0x000e620008000a00 */
[----:B------:R-:W-:Y:S01]  /*4f10*/  MOV R3, 0x0 ;  /* 0x0000000000037802 */ /* 0x000fe20000000f00 */
[----:B------:R-:W-:Y:S02]  /*4f20*/  HFMA2 R12, -RZ, RZ, 0, 5.9604644775390625e-08 ;  /* 0x00000001ff0c7431 */ /* 0x000fe400000001ff */
[----:B------:R-:W-:Y:S02]  /*4f30*/  IMAD.MOV.U32 R8, RZ, RZ, 0x70 ;  /* 0x00000070ff087424 */ /* 0x000fe400078e00ff */
[----:B------:R-:W-:Y:S01]  /*4f40*/  IMAD.MOV.U32 R13, RZ, RZ, RZ ;  /* 0x000000ffff0d7224 */ /* 0x000fe200078e00ff */
[----:B------:R-:W2:Y:S01]  /*4f50*/  LDCU.64 UR6, c[0x4][0x88] ;  /* 0x01001100ff0677ac */ /* 0x000ea20008000a00 */
[----:B------:R-:W3:Y:S01]  /*4f60*/  LDC.64 R2, c[0x4][R3] ;  /* 0x0100000003027b82 */ /* 0x000ee20000000a00 */
[----:B------:R-:W4:Y:S01]  /*4f70*/  LDCU.64 UR4, c[0x4][0x8] ;  /* 0x01000100ff0477ac */ /* 0x000f220008000a00 */
[----:B-1----:R-:W-:Y:S01]  /*4f80*/  MOV R5, UR9 ;  /* 0x0000000900057c02 */ /* 0x002fe20008000f00 */
[----:B------:R-:W-:Y:S01]  /*4f90*/  IMAD.U32 R4, RZ, RZ, UR8 ;  /* 0x00000008ff047e24 */ /* 0x000fe2000f8e00ff */
[----:B--2---:R-:W-:Y:S01]  /*4fa0*/  MOV R7, UR7 ;  /* 0x0000000700077c02 */ /* 0x004fe20008000f00 */
[----:B------:R-:W-:Y:S01]  /*4fb0*/  IMAD.U32 R6, RZ, RZ, UR6 ;  /* 0x00000006ff067e24 */ /* 0x000fe2000f8e00ff */
[----:B----4-:R-:W-:Y:S01]  /*4fc0*/  MOV R11, UR5 ;  /* 0x00000005000b7c02 */ /* 0x010fe20008000f00 */
[----:B------:R-:W-:Y:S02]  /*4fd0*/  IMAD.U32 R10, RZ, RZ, UR4 ;  /* 0x00000004ff0a7e24 */ /* 0x000fe4000f8e00ff */
[----:B------:R-:W-:Y:S07]  /*4fe0*/  LEPC R20, `(.L_x_84) ;  /* 0x000000001014794e */ /* 0x000fee0000000000 */
[----:B---3-5:R-:W-:Y:S05]  /*4ff0*/  CALL.ABS.NOINC R2 ;  /* 0x0000000002007343 */ /* 0x028fea0003c00000 */
.L_x_84:
[----:B------:R-:W-:Y:S01]  /*5000*/  LOP3.LUT P0, RZ, R192, 0x1b0, RZ, 0xc0, !PT ;  /* 0x000001b0c0ff7812 */ /* 0x000fe2000780c0ff */
[----:B------:R-:W-:Y:S11]  /*5010*/  BSSY.RECONVERGENT B6, `(.L_x_85) ;  /* 0x0000013000067945 */ /* 0x000ff60003800200 */
[----:B------:R-:W-:Y:S01]  /*5020*/  @!UPT UIADD3 URZ, UPT, UPT, URZ, URZ, URZ ;  /* 0x000000fffffff290 */ /* 0x000fe2000fffe0ff */
[----:B------:R-:W-:Y:S05]  /*5030*/  @!P0 BRA `(.L_x_86) ;  /* 0x0000000000408947 */ /* 0x000fea0003800000 */
        /* <DEDUP_REMOVED lines=16> */
.L_x_86:
[----:B------:R-:W-:Y:S05]  /*5140*/  BSYNC.RECONVERGENT B6 ;  /* 0x0000000000067941 */ /* 0x000fea0003800200 */
.L_x_85:
[----:B------:R-:W-:Y:S01]  /*5150*/  ISETP.NE.U32.AND P4, PT, R166, RZ, PT ;  /* 0x000000ffa600720c */ /* 0x000fe20003f85070 */
[----:B------:R-:W-:Y:S01]  /*5160*/  UISETP.NE.AND UP2, UPT, UR50, URZ, UPT ;  /* 0x000000ff3200728c */ /* 0x000fe2000bf45270 */
[----:B------:R-:W-:Y:S01]  /*5170*/  ISETP.NE.U32.AND P2, PT, RZ, UR38, PT ;  /* 0x00000026ff007c0c */ /* 0x000fe2000bf45070 */
[----:B------:R-:W-:Y:S01]  /*5180*/  UISETP.NE.U32.AND UP1, UPT, UR44, URZ, UPT ;  /* 0x000000ff2c00728c */ /* 0x000fe2000bf25070 */
[----:B------:R-:W-:Y:S01]  /*5190*/  ISETP.NE.AND.EX P4, PT, R167, RZ, PT, P4 ;  /* 0x000000ffa700720c */ /* 0x000fe20003f85340 */
[----:B------:R-:W-:Y:S01]  /*51a0*/  UPLOP3.LUT UP0, UPT, UPT, UPT, UPT, 0x40, 0x4 ;  /* 0x000000000004789c */ /* 0x000fe20003f0e870 */
[----:B------:R-:W-:Y:S01]  /*51b0*/  ISETP.NE.AND.EX P2, PT, RZ, UR39, PT, P2 ;  /* 0x00000027ff007c0c */ /* 0x000fe2000bf45320 */
[----:B------:R-:W-:Y:S01]  /*51c0*/  UISETP.NE.AND.EX UP1, UPT, UR45, URZ, UPT, UP1 ;  /* 0x000000ff2d00728c */ /* 0x000fe2000bf25310 */
[----:B------:R-:W-:Y:S04]  /*51d0*/  PLOP3.LUT P1, PT, PT, PT, UP2, 0x80, 0x8 ;  /* 0x000000000008781c */ /* 0x000fe80003f2f028 */
[----:B------:R-:W-:Y:S06]  /*51e0*/  @UP2 UPLOP3.LUT UP0, UPT, UPT, UPT, UP1, 0x80, 0x8 ;  /* 0x000000000008289c */ /* 0x000fec0003f0f010 */
[----:B------:R-:W-:Y:S01]  /*51f0*/  PLOP3.LUT P0, PT, PT, PT, UP0, 0x80, 0x8 ;  /* 0x000000000008781c */ /* 0x000fe20003f0f008 */
[----:B------:R-:W-:Y:S01]  /*5200*/  @!UPT UIADD3 URZ, UPT, UPT, URZ, URZ, URZ ;  /* 0x000000fffffff290 */ /* 0x000fe2000fffe0ff */
[----:B------:R-:W-:Y:S11]  /*5210*/  BRA.U !UP1, `(.L_x_87) ;  /* 0x0000000109387547 */ /* 0x000ff6000b800000 */
[----:B------:R-:W-:Y:S01]  /*5220*/  UISETP.NE.U32.AND UP0, UPT, UR38, URZ, UPT ;  /* 0x000000ff2600728c */ /* 0x000fe2000bf05070 */
[----:B------:R-:W-:Y:S02]  /*5230*/  HFMA2 R0, -RZ, RZ, 0, 5.9604644775390625e-08 ;  /* 0x00000001ff007431 */ /* 0x000fe400000001ff */
[----:B------:R-:W-:Y:S01]  /*5240*/  IMAD.MOV.U32 R171, RZ, RZ, 0x1 ;  /* 0x00000001ffab7424 */ /* 0x000fe200078e00ff */
[----:B------:R-:W-:Y:S06]  /*5250*/  UISETP.NE.AND.EX UP0, UPT, UR39, URZ, UPT, UP0 ;  /* 0x000000ff2700728c */ /* 0x000fec000bf05300 */
[----:B------:R-:W-:Y:S05]  /*5260*/  PLOP3.LUT P3, PT, PT, PT, UP0, 0x80, 0x8 ;  /* 0x000000000008781c */ /* 0x000fea0003f6f008 */
[----:B------:R-:W1:Y:S01]  /*5270*/  @UP0 LDCU.64 UR6, c[0x0][0x888] ;  /* 0x00011100ff0607ac */ /* 0x000e620008000a00 */
[----:B------:R-:W-:Y:S07]  /*5280*/  @UP0 UIMAD UR4, UR36, UR44, URZ ;  /* 0x0000002c240402a4 */ /* 0x000fee000f8e02ff */
[----:B------:R-:W-:Y:S01]  /*5290*/  @!P3 PRMT R171, R0, 0x7610, R171 ;  /* 0x0000761000abb816 */ /* 0x000fe200000000ab */
[----:B-1----:R-:W-:Y:S03]  /*52a0*/  @UP0 UIMAD.WIDE UR6, UR4, 0x4, UR6 ;  /* 0x00000004040608a5 */ /* 0x002fe6000f8e0206 */
[----:B------:R-:W1:Y:S03]  /*52b0*/  @!UP0 LDCU UR4, c[0x0][0x880] ;  /* 0x00011000ff0487ac */ /* 0x000e660008000800 */
[----:B------:R-:W-:Y:S01]  /*52c0*/  IMAD.U32 R2, RZ, RZ, UR6 ;  /* 0x00000006ff027e24 */ /* 0x000fe2000f8e00ff */
[----:B------:R-:W-:Y:S05]  /*52d0*/  MOV R3, UR7 ;  /* 0x0000000700037c02 */ /* 0x000fea0008000f00 */
[----:B-----5:R2:W5:Y:S02]  /*52e0*/  @P3 LDG.E R81, desc[UR46][R2.64] ;  /* 0x0000002e02513981 */ /* 0x020564000c1e1900 */
[----:B-12---:R-:W-:Y:S02]  /*52f0*/  @!P3 IMAD.U32 R81, RZ, RZ, UR4 ;  /* 0x00000004ff51be24 */ /* 0x006fe4000f8e00ff */
.L_x_87:
[----:B------:R-:W-:Y:S05]  /*5300*/  @!P4 BRA `(.L_x_88) ;  /* 0x000000000020c947 */ /* 0x000fea0003800000 */
[----:B------:R-:W-:Y:S04]  /*5310*/  ISETP.NE.U32.AND P3, PT, R164, RZ, PT ;  /* 0x000000ffa400720c */ /* 0x000fe80003f65070 */
[----:B------:R-:W-:Y:S11]  /*5320*/  ISETP.NE.AND.EX P3, PT, R165, RZ, PT, P3 ;  /* 0x000000ffa500720c */ /* 0x000ff60003f65330 */
[----:B------:R-:W-:Y:S02]  /*5330*/  @!UPT UIADD3 URZ, UPT, UPT, URZ, URZ, URZ ;  /* 0x000000fffffff290 */ /* 0x000fe4000fffe0ff */
[----:B------:R-:W1:Y:S01]  /*5340*/  @P3 LDC.64 R2, c[0x0][0x8a8] ;  /* 0x00022a00ff023b82 */ /* 0x000e620000000a00 */
[----:B------:R-:W-:Y:S04]  /*5350*/  @P3 IMAD R0, R166, UR36, RZ ;  /* 0x00000024a6003c24 */ /* 0x000fe8000f8e02ff */
[----:B-1----:R-:W-:Y:S05]  /*5360*/  @P3 IMAD.WIDE R2, R0, 0x4, R2 ;  /* 0x0000000400023825 */ /* 0x002fea00078e0202 */
[----:B-----5:R1:W5:Y:S02]  /*5370*/  @P3 LDG.E R78, desc[UR46][R2.64] ;  /* 0x0000002e024e3981 */ /* 0x020364000c1e1900 */
[----:B-1----:R-:W2:Y:S02]  /*5380*/  @!P3 LDC R78, c[0x0][0x8a0] ;  /* 0x00022800ff4ebb82 */ /* 0x002ea40000000800 */
.L_x_88:
[----:B-----5:R-:W-:Y:S01]  /*5390*/  FSETP.NEU.AND P4, PT, R81, RZ, PT ;  /* 0x000000ff5100720b */ /* 0x020fe20003f8d000 */
[----:B------:R-:W-:Y:S01]  /*53a0*/  BSSY B1, `(.L_x_89) ;  /* 0x0000047000017945 */ /* 0x000fe20003800000 */
[----:B------:R-:W-:Y:S01]  /*53b0*/  SEL R5, RZ, 0xffffffff, P2 ;  /* 0xffffffffff057807 */ /* 0x000fe20001000000 */
[----:B------:R-:W-:Y:S01]  /*53c0*/  IMAD.MOV.U32 R208, RZ, RZ, 0x1 ;  /* 0x00000001ffd07424 */ /* 0x000fe200078e00ff */
[----:B------:R-:W-:Y:S01]  /*53d0*/  LOP3.LUT P3, RZ, R171, 0xff, RZ, 0xc0, !PT ;  /* 0x000000ffabff7812 */ /* 0x000fe2000786c0ff */
[C---:B------:R-:W-:Y:S01]  /*53e0*/  IMAD R80, R76.reuse, 0x80, R79 ;  /* 0x000000804c507824 */ /* 0x040fe200078e024f */
[----:B------:R-:W-:Y:S02]  /*53f0*/  @P1 SEL R0, RZ, 0xffffffff, P4 ;  /* 0xffffffffff001807 */ /* 0x000fe40002000000 */
[----:B------:R-:W-:Y:S02]  /*5400*/  CS2R R162, SRZ ;  /* 0x0000000000a27805 */ /* 0x000fe4000001ff00 */
[----:B------:R-:W-:Y:S02]  /*5410*/  LEA R3, R181, UR49, 0x3 ;  /* 0x00000031b5037c11 */ /* 0x000fe4000f8e18ff */
[----:B------:R-:W-:Y:S02]  /*5420*/  CS2R R160, SRZ ;  /* 0x0000000000a07805 */ /* 0x000fe4000001ff00 */
[----:B------:R-:W-:Y:S02]  /*5430*/  @P0 SEL R0, R5, R0, !P3 ;  /* 0x0000000005000207 */ /* 0x000fe40005800000 */
[----:B------:R-:W-:Y:S02]  /*5440*/  CS2R R158, SRZ ;  /* 0x00000000009e7805 */ /* 0x000fe4000001ff00 */
[----:B------:R-:W-:Y:S02]  /*5450*/  LEA R207, R76, UR49, 0x3 ;  /* 0x000000314ccf7c11 */ /* 0x000fe4000f8e18ff */
[----:B------:R-:W-:Y:S02]  /*5460*/  CS2R R156, SRZ ;  /* 0x00000000009c7805 */ /* 0x000fe4000001ff00 */
[----:B------:R-:W-:Y:S02]  /*5470*/  @P1 LOP3.LUT R0, R0, 0x1, RZ, 0xc0, !PT ;  /* 0x0000000100001812 */ /* 0x000fe400078ec0ff */
[----:B------:R-:W-:Y:S02]  /*5480*/  CS2R R154, SRZ ;  /* 0x00000000009a7805 */ /* 0x000fe4000001ff00 */
[----:B------:R-:W-:Y:S02]  /*5490*/  SHF.L.U32 R2, R183, 0x1f, RZ ;  /* 0x0000001fb7027819 */ /* 0x000fe400000006ff */
[----:B------:R-:W-:Y:S02]  /*54a0*/  CS2R R152, SRZ ;  /* 0x0000000000987805 */ /* 0x000fe4000001ff00 */
[----:B------:R-:W-:Y:S02]  /*54b0*/  ISETP.NE.U32.OR P6, PT, R0, 0x1, !P1 ;  /* 0x000000010000780c */ /* 0x000fe40004fc5470 */
[----:B------:R-:W-:Y:S02]  /*54c0*/  CS2R R150, SRZ ;  /* 0x0000000000967805 */ /* 0x000fe4000001ff00 */
[----:B------:R-:W-:Y:S02]  /*54d0*/  PLOP3.LUT P2, PT, PT, PT, UP1, 0x80, 0x8 ;  /* 0x000000000008781c */ /* 0x000fe40003f4f018 */
[----:B------:R-:W-:Y:S02]  /*54e0*/  CS2R R148, SRZ ;  /* 0x0000000000947805 */ /* 0x000fe4000001ff00 */
[----:B------:R-:W-:Y:S02]  /*54f0*/  SEL R0, RZ, 0xffffffff, P4 ;  /* 0xffffffffff007807 */ /* 0x000fe40002000000 */
[----:B------:R-:W-:Y:S03]  /*5500*/  P2R R184, PR, RZ, 0x40 ;  /* 0x00000040ffb87803 */ /* 0x000fe60000000000 */
[----:B------:R-:W-:Y:S04]  /*5510*/  @P6 SHF.L.U32 R4, R180, 0x1f, RZ ;  /* 0x0000001fb4046819 */ /* 0x000fe800000006ff */
[----:B------:R-:W-:Y:S01]  /*5520*/  @P2 SEL R0, R5, R0, !P3 ;  /* 0x0000000005002207 */ /* 0x000fe20005800000 */
[----:B------:R-:W1:Y:S03]  /*5530*/  @P6 SYNCS.PHASECHK.TRANS64.TRYWAIT P1, [R3+URZ+0x70], R4 ;  /* 0x00007004030065a7 */ /* 0x000e6600080211ff */
[----:B------:R-:W-:Y:S04]  /*5540*/  LOP3.LUT R0, R0, 0x1, RZ, 0xc0, !PT ;  /* 0x0000000100007812 */ /* 0x000fe800078ec0ff */
[----:B------:R-:W-:Y:S04]  /*5550*/  ISETP.NE.U32.AND P5, PT, R0, 0x1, PT ;  /* 0x000000010000780c */ /* 0x000fe80003fa5070 */
[----:B------:R-:W-:Y:S01]  /*5560*/  P2R R209, PR, RZ, 0x20 ;  /* 0x00000020ffd17803 */ /* 0x000fe20000000000 */
[----:B------:R3:W4:Y:S01]  /*5570*/  SYNCS.PHASECHK.TRANS64.TRYWAIT P0, [R207+URZ+0xc0], R2 ;  /* 0x0000c002cf0075a7 */ /* 0x00072200080011ff */
[----:B-1----:R-:W-:Y:S01]  /*5580*/  @P6 SEL R208, RZ, 0x1, !P1 ;  /* 0x00000001ffd06807 */ /* 0x002fe20004800000 */
[----:B---3--:R-:W-:Y:S06]  /*5590*/  @!P6 BRA `(.L_x_90) ;  /* 0x00000000009ce947 */ /* 0x008fec0003800000 */
[----:B------:R-:W-:Y:S01]  /*55a0*/  @P5 IMAD R6, R181, 0x2000, R190 ;  /* 0x00002000b5065824 */ /* 0x000fe200078e02be */
[----:B------:R-:W-:Y:S01]  /*55b0*/  ISETP.NE.AND P1, PT, R208, RZ, PT ;  /* 0x000000ffd000720c */ /* 0x000fe20003f25270 */
[----:B------:R-:W-:Y:S01]  /*55c0*/  BSSY B0, `(.L_x_91) ;  /* 0x0000010000007945 */ /* 0x000fe20003800000 */
[----:B------:R-:W-:Y:S01]  /*55d0*/  CS2R R150, SRZ ;  /* 0x0000000000967805 */ /* 0x000fe2000001ff00 */
[--C-:B------:R-:W-:Y:S01]  /*55e0*/  @P5 IMAD R7, R191, -0x10, R6.reuse ;  /* 0xfffffff0bf075824 */ /* 0x100fe200078e0206 */
[----:B------:R-:W-:Y:S01]  /*55f0*/  CS2R R148, SRZ ;  /* 0x0000000000947805 */ /* 0x000fe2000001ff00 */
[----:B------:R-:W-:Y:S01]  /*5600*/  @P5 IMAD R5, R189, -0x10, R6 ;  /* 0xfffffff0bd055824 */ /* 0x000fe200078e0206 */
[----:B------:R-:W-:Y:S01]  /*5610*/  CS2R R158, SRZ ;  /* 0x00000000009e7805 */ /* 0x000fe2000001ff00 */
[----:B------:R-:W-:Y:S01]  /*5620*/  @P5 IMAD R4, R188, 0x10, R7 ;  /* 0x00000010bc045824 */ /* 0x000fe200078e0207 */
[----:B------:R-:W-:Y:S02]  /*5630*/  CS2R R156, SRZ ;  /* 0x00000000009c7805 */ /* 0x000fe4000001ff00 */
[----:B------:R-:W-:Y:S02]  /*5640*/  CS2R R154, SRZ ;  /* 0x00000000009a7805 */ /* 0x000fe4000001ff00 */
[----:B------:R-:W-:Y:S02]  /*5650*/  CS2R R152, SRZ ;  /* 0x0000000000987805 */ /* 0x000fe4000001ff00 */
[----:B------:R-:W-:Y:S02]  /*5660*/  CS2R R162, SRZ ;  /* 0x0000000000a27805 */ /* 0x000fe4000001ff00 */
[----:B------:R-:W-:Y:S01]  /*5670*/  CS2R R160, SRZ ;  /* 0x0000000000a07805 */ /* 0x000fe2000001ff00 */
[----:B------:R-:W-:Y:S06]  /*5680*/  @P1 BRA `(.L_x_92) ;  /* 0x00000000000c1947 */ /* 0x000fec0003800000 */
[----:B------:R-:W-:Y:S04]  /*5690*/  SHF.L.U32 R0, R180, 0x1f, RZ ;  /* 0x0000001fb4007819 */ /* 0x000fe800000006ff */
[----:B------:R-:W1:Y:S02]  /*56a0*/  SYNCS.PHASECHK.TRANS64.TRYWAIT P1, [R3+URZ+0x70], R0 ;  /* 0x00007000030075a7 */ /* 0x000e6400080211ff */
[----:B-1----:R-:W-:Y:S05]  /*56b0*/  @!P1 BRA `(.L_x_93) ;  /* 0x0000003400689947 */ /* 0x002fea0003800000 */
.L_x_92:
[----:B------:R-:W-:Y:S05]  /*56c0*/  BSYNC B0 ;  /* 0x0000000000007941 */ /* 0x000fea0003800000 */
.L_x_91:
[----:B------:R-:W-:Y:S01]  /*56d0*/  ISETP.NE.AND P1, PT, R209, RZ, PT ;  /* 0x000000ffd100720c */ /* 0x000fe20003f25270 */
[----:B-1----:R-:W-:Y:S02]  /*56e0*/  VIADD R3, R3, 0x80 ;  /* 0x0000008003037836 */ /* 0x002fe40000000000 */
[----:B------:R-:W-:Y:S02]  /*56f0*/  IMAD.U32 R0, RZ, RZ, UR37 ;  /* 0x00000025ff007e24 */ /* 0x000fe4000f8e00ff */
[----:B------:R-:W-:Y:S03]  /*5700*/  VIADD R181, R181, 0x1 ;  /* 0x00000001b5b57836 */ /* 0x000fe60000000000 */
[----:B------:R-:W-:Y:S05]  /*5710*/  PRMT R0, R0, 0x654, R3 ;  /* 0x0000065400007816 */ /* 0x000fea0000000003 */
[----:B------:R1:W3:Y:S04]  /*5720*/  @P1 LDS.128 R148, [R6] ;  /* 0x0000000006941984 */ /* 0x0002e80000000c00 */
[----:B------:R1:W1:Y:S04]  /*5730*/  @P1 LDS.128 R156, [R5+0x20] ;  /* 0x00002000059c1984 */ /* 0x0002680000000c00 */
[----:B------:R1:W1:Y:S04]  /*5740*/  @P1 LDS.128 R152, [R7+0x10] ;  /* 0x0000100007981984 */ /* 0x0002680000000c00 */
[----:B------:R1:W1:Y:S01]  /*5750*/  @P1 LDS.128 R160, [R4+0x10] ;  /* 0x0000100004a01984 */ /* 0x0002620000000c00 */
[C---:B------:R-:W-:Y:S01]  /*5760*/  ISETP.NE.AND P1, PT, R181.reuse, 0x2, PT ;  /* 0x00000002b500780c */ /* 0x040fe20003f25270 */
[----:B------:R-:W-:Y:S01]  /*5770*/  @!PT LDS RZ, [RZ] ;  /* 0x00000000fffff984 */ /* 0x000fe20000000800 */
[----:B------:R-:W-:Y:S01]  /*5780*/  @!PT LDS RZ, [RZ] ;  /* 0x00000000fffff984 */ /* 0x000fe20000000800 */
[----:B------:R-:W-:Y:S01]  /*5790*/  @!PT LDS RZ, [RZ] ;  /* 0x00000000fffff984 */ /* 0x000fe20000000800 */
[----:B------:R-:W-:Y:S01]  /*57a0*/  @!PT LDS RZ, [RZ] ;  /* 0x00000000fffff984 */ /* 0x000fe20000000800 */
[----:B------:R5:W-:Y:S06]  /*57b0*/  MEMBAR.ALL.CTA ;  /* 0x0000000000007992 */ /* 0x000bec0000008000 */
[----:B-----5:R-:W5:Y:S01]  /*57c0*/  FENCE.VIEW.ASYNC.S ;  /* 0x00000000000073c6 */ /* 0x020f620000000000 */
[----:B------:R-:W-:Y:S02]  /*57d0*/  SEL R3, RZ, 0x1, P1 ;  /* 0x00000001ff037807 */ /* 0x000fe40000800000 */
[----:B------:R-:W-:Y:S02]  /*57e0*/  SEL R181, R181, RZ, P1 ;  /* 0x000000ffb5b57207 */ /* 0x000fe40000800000 */
[----:B------:R-:W-:Y:S01]  /*57f0*/  LOP3.LUT R180, R180, R3, RZ, 0x3c, !PT ;  /* 0x00000003b4b47212 */ /* 0x000fe200078e3cff */
[----:B-----5:R1:W-:Y:S06]  /*5800*/  SYNCS.ARRIVE.TRANS64.RED.A1T0 RZ, [R0+URZ], RZ ;  /* 0x000000ff00ff79a7 */ /* 0x0203ec00081004ff */
.L_x_90:
[----:B------:R-:W-:Y:S05]  /*5810*/  BSYNC B1 ;  /* 0x0000000000017941 */ /* 0x000fea0003800000 */
.L_x_89:
[----:B-1----:R-:W-:Y:S04]  /*5820*/  SHF.R.U32.HI R0, RZ, 0x15, R80 ;  /* 0x00000015ff007819 */ /* 0x002fe80000011650 */
[----:B------:R-:W-:Y:S01]  /*5830*/  LOP3.LUT P1, RZ, R0, 0x3, R173, 0x48, !PT ;  /* 0x0000000300ff7812 */ /* 0x000fe200078248ad */
[----:B------:R-:W-:Y:S01]  /*5840*/  @!UPT UIADD3 URZ, UPT, UPT, URZ, URZ, URZ ;  /* 0x000000fffffff290 */ /* 0x000fe2000fffe0ff */
[----:B----4-:R-:W-:Y:S11]  /*5850*/  @P0 BRA `(.L_x_94) ;  /* 0x0000000000080947 */ /* 0x010ff60003800000 */
[----:B------:R-:W1:Y:S02]  /*5860*/  SYNCS.PHASECHK.TRANS64.TRYWAIT P0, [R207+URZ+0xc0], R2 ;  /* 0x0000c002cf0075a7 */ /* 0x000e6400080011ff */
[----:B-1----:R-:W-:Y:S05]  /*5870*/  @!P0 BRA `(.L_x_95) ;  /* 0x00000034000c8947 */ /* 0x002fea0003800000 */
.L_x_94:
[----:B------:R-:W-:Y:S04]  /*5880*/  BSSY.RECONVERGENT B6, `(.L_x_96) ;  /* 0x0000012000067945 */ /* 0x000fe80003800200 */
[----:B------:R-:W-:Y:S05]  /*5890*/  @!P1 BRA `(.L_x_97) ;  /* 0x0000000000409947 */ /* 0x000fea0003800000 */
[----:B------:R-:W4:Y:S01]  /*58a0*/  LDCU.64 UR8, c[0x4][0x70] ;  /* 0x01000e00ff0877ac */ /* 0x000f220008000a00 */
[----:B------:R-:W-:Y:S01]  /*58b0*/  MOV R3, 0x0 ;  /* 0x0000000000037802 */ /* 0x000fe20000000f00 */
[----:B------:R-:W-:Y:S02]  /*58c0*/  HFMA2 R12, -RZ, RZ, 0, 5.9604644775390625e-08 ;  /* 0x00000001ff0c7431 */ /* 0x000fe400000001ff */
[----:B------:R-:W-:Y:S02]  /*58d0*/  IMAD.MOV.U32 R8, RZ, RZ, 0x192 ;  /* 0x00000192ff087424 */ /* 0x000fe400078e00ff */
[----:B------:R-:W-:Y:S01]  /*58e0*/  IMAD.MOV.U32 R13, RZ, RZ, RZ ;  /* 0x000000ffff0d7224 */ /* 0x000fe200078e00ff */
[----:B------:R-:W5:Y:S01]  /*58f0*/  LDCU.64 UR6, c[0x4][0x78] ;  /* 0x01000f00ff0677ac */ /* 0x000f620008000a00 */
[----:B-1----:R-:W1:Y:S01]  /*5900*/  LDC.64 R2, c[0x4][R3] ;  /* 0x0100000003027b82 */ /* 0x002e620000000a00 */
[----:B------:R-:W2:Y:S01]  /*5910*/  LDCU.64 UR4, c[0x4][0x10] ;  /* 0x01000200ff0477ac */ /* 0x000ea20008000a00 */
[----:B----4-:R-:W-:Y:S01]  /*5920*/  MOV R5, UR9 ;  /* 0x0000000900057c02 */ /* 0x010fe20008000f00 */
[----:B------:R-:W-:Y:S01]  /*5930*/  IMAD.U32 R4, RZ, RZ, UR8 ;  /* 0x00000008ff047e24 */ /* 0x000fe2000f8e00ff */
[----:B-----5:R-:W-:Y:S01]  /*5940*/  MOV R7, UR7 ;  /* 0x0000000700077c02 */ /* 0x020fe20008000f00 */
[----:B------:R-:W-:Y:S01]  /*5950*/  IMAD.U32 R6, RZ, RZ, UR6 ;  /* 0x00000006ff067e24 */ /* 0x000fe2000f8e00ff */
[----:B--2---:R-:W-:Y:S01]  /*5960*/  MOV R11, UR5 ;  /* 0x00000005000b7c02 */ /* 0x004fe20008000f00 */
[----:B------:R-:W-:Y:S02]  /*5970*/  IMAD.U32 R10, RZ, RZ, UR4 ;  /* 0x00000004ff0a7e24 */ /* 0x000fe4000f8e00ff */
[----:B------:R-:W-:Y:S07]  /*5980*/  LEPC R20, `(.L_x_97) ;  /* 0x000000001014794e */ /* 0x000fee0000000000 */
[----:B-1-3--:R-:W-:Y:S05]  /*5990*/  CALL.ABS.NOINC R2 ;  /* 0x0000000002007343 */ /* 0x00afea0003c00000 */
.L_x_97:
[----:B------:R-:W-:Y:S05]  /*59a0*/  BSYNC.RECONVERGENT B6 ;  /* 0x0000000000067941 */ /* 0x000fea0003800200 */
.L_x_96:
[-C--:B---3--:R-:W-:Y:S01]  /*59b0*/  F2FP.F16.E4M3.UNPACK_B R83, R148.reuse ;  /* 0x00000094ff53723e */ /* 0x088fe200020006ff */
[----:B------:R-:W-:Y:S05]  /*59c0*/  WARPSYNC.ALL ;  /* 0x0000000000007948 */ /* 0x000fea0003800000 */
[----:B------:R-:W-:Y:S01]  /*59d0*/  R2UR UR4, R80 ;  /* 0x00000000500472ca */ /* 0x000fe200000e0000 */
[--C-:B------:R-:W-:Y:S01]  /*59e0*/  HADD2.F32 R82, -RZ, R83.reuse.H0_H0 ;  /* 0x20000053ff527230 */ /* 0x100fe20000004100 */
[----:B------:R-:W-:Y:S01]  /*59f0*/  F2FP.F16.E4M3.UNPACK_B R85, R148.H1 ;  /* 0x00000094ff55723e */ /* 0x000fe200030006ff */
[----:B------:R-:W-:Y:S01]  /*5a00*/  HADD2.F32 R83, -RZ, R83.H1_H1 ;  /* 0x30000053ff537230 */ /* 0x000fe20000004100 */
[-C--:B------:R-:W-:Y:S01]  /*5a10*/  F2FP.F16.E4M3.UNPACK_B R87, R149.reuse ;  /* 0x00000095ff57723e */ /* 0x080fe200020006ff */
[----:B------:R-:W-:Y:S01]  /*5a20*/  BSSY.RECONVERGENT B0, `(.L_x_98) ;  /* 0x000011d000007945 */ /* 0x000fe20003800200 */
[----:B------:R-:W-:Y:S01]  /*5a30*/  F2FP.F16.E4M3.UNPACK_B R89, R149.H1 ;  /* 0x00000095ff59723e */ /* 0x000fe200030006ff */
[----:B------:R-:W-:Y:S01]  /*5a40*/  HADD2.F32 R84, -RZ, R85.H0_H0 ;  /* 0x20000055ff547230 */ /* 0x000fe20000004100 */
[-C--:B------:R-:W-:Y:S01]  /*5a50*/  F2FP.F16.E4M3.UNPACK_B R91, R150.reuse ;  /* 0x00000096ff5b723e */ /* 0x080fe200020006ff */
[----:B------:R-:W-:Y:S01]  /*5a60*/  HADD2.F32 R88, -RZ, R87.H1_H1 ;  /* 0x30000057ff587230 */ /* 0x000fe20000004100 */
[----:B------:R-:W-:Y:S01]  /*5a70*/  F2FP.F16.E4M3.UNPACK_B R93, R150.H1 ;  /* 0x00000096ff5d723e */ /* 0x000fe200030006ff */
[----:B------:R-:W-:Y:S01]  /*5a80*/  HADD2.F32 R86, -RZ, R85.H1_H1 ;  /* 0x30000055ff567230 */ /* 0x000fe20000004100 */
[-C--:B------:R-:W-:Y:S01]  /*5a90*/  F2FP.F16.E4M3.UNPACK_B R95, R151.reuse ;  /* 0x00000097ff5f723e */ /* 0x080fe200020006ff */
[----:B------:R-:W2:Y:S01]  /*5aa0*/  LDTM.x64 R4, tmem[UR4] ;  /* 0x00000004000479ee */ /* 0x000ea20008340000 */
[----:B------:R-:W-:Y:S01]  /*5ab0*/  F2FP.F16.E4M3.UNPACK_B R97, R151.H1 ;  /* 0x00000097ff61723e */ /* 0x000fe200030006ff */
[----:B------:R-:W-:Y:S01]  /*5ac0*/  HADD2.F32 R85, -RZ, R87.H0_H0 ;  /* 0x20000057ff557230 */ /* 0x000fe20000004100 */
[-C--:B------:R-:W-:Y:S01]  /*5ad0*/  F2FP.F16.E4M3.UNPACK_B R99, R152.reuse ;  /* 0x00000098ff63723e */ /* 0x080fe200020006ff */
[----:B------:R-:W-:Y:S01]  /*5ae0*/  HADD2.F32 R87, -RZ, R89.H0_H0 ;  /* 0x20000059ff577230 */ /* 0x000fe20000004100 */
[----:B------:R-:W-:Y:S01]  /*5af0*/  F2FP.F16.E4M3.UNPACK_B R101, R152.H1 ;  /* 0x00000098ff65723e */ /* 0x000fe200030006ff */
[----:B------:R-:W-:Y:S01]  /*5b00*/  HADD2.F32 R92, -RZ, R91.H1_H1 ;  /* 0x3000005bff5c7230 */ /* 0x000fe20000004100 */
[----:B------:R-:W-:Y:S01]  /*5b10*/  ISETP.NE.AND P6, PT, R184, RZ, PT ;  /* 0x000000ffb800720c */ /* 0x000fe20003fc5270 */
[----:B------:R-:W-:Y:S01]  /*5b20*/  HADD2.F32 R96, -RZ, R95.H1_H1 ;  /* 0x3000005fff607230 */ /* 0x000fe20000004100 */
[----:B------:R-:W-:Y:S01]  /*5b30*/  SHF.L.U32 R211, R176, 0x4, RZ ;  /* 0x00000004b0d37819 */ /* 0x000fe200000006ff */
[----:B------:R-:W-:Y:S01]  /*5b40*/  HADD2.F32 R100, -RZ, R99.H1_H1 ;  /* 0x30000063ff647230 */ /* 0x000fe20000004100 */
[----:B------:R-:W-:Y:S01]  /*5b50*/  SHF.L.U32 R219, R175, 0x4, RZ ;  /* 0x00000004afdb7819 */ /* 0x000fe200000006ff */
[----:B------:R-:W-:Y:S01]  /*5b60*/  HADD2.F32 R90, -RZ, R89.H1_H1 ;  /* 0x30000059ff5a7230 */ /* 0x000fe20000004100 */
[C---:B------:R-:W-:Y:S01]  /*5b70*/  IADD3 R204, PT, PT, R190.reuse, R211, RZ ;  /* 0x000000d3becc7210 */ /* 0x040fe20007ffe0ff */
[----:B------:R-:W-:Y:S01]  /*5b80*/  HADD2.F32 R89, -RZ, R91.H0_H0 ;  /* 0x2000005bff597230 */ /* 0x000fe20000004100 */
[----:B------:R-:W-:Y:S01]  /*5b90*/  IADD3 R206, PT, PT, R190, R219, RZ ;  /* 0x000000dbbece7210 */ /* 0x000fe20007ffe0ff */
[--C-:B------:R-:W-:Y:S01]  /*5ba0*/  HADD2.F32 R91, -RZ, R93.reuse.H0_H0 ;  /* 0x2000005dff5b7230 */ /* 0x100fe20000004100 */
[----:B------:R-:W-:Y:S01]  /*5bb0*/  SHF.L.U32 R217, R188, 0x4, RZ ;  /* 0x00000004bcd97819 */ /* 0x000fe200000006ff */
[----:B------:R-:W-:Y:S01]  /*5bc0*/  HADD2.F32 R94, -RZ, R93.H1_H1 ;  /* 0x3000005dff5e7230 */ /* 0x000fe20000004100 */
[-C--:B------:R-:W-:Y:S01]  /*5bd0*/  F2FP.F16.E4M3.UNPACK_B R103, R153.reuse ;  /* 0x00000099ff67723e */ /* 0x080fe200020006ff */
[----:B------:R-:W-:Y:S01]  /*5be0*/  HADD2.F32 R93, -RZ, R95.H0_H0 ;  /* 0x2000005fff5d7230 */ /* 0x000fe20000004100 */
[----:B------:R-:W-:Y:S01]  /*5bf0*/  IADD3 R205, PT, PT, R217, R204, RZ ;  /* 0x000000ccd9cd7210 */ /* 0x000fe20007ffe0ff */
[----:B------:R-:W-:Y:S01]  /*5c00*/  HADD2.F32 R95, -RZ, R97.H0_H0 ;  /* 0x20000061ff5f7230 */ /* 0x000fe20000004100 */
[----:B------:R-:W-:Y:S01]  /*5c10*/  F2FP.F16.E4M3.UNPACK_B R105, R153.H1 ;  /* 0x00000099ff69723e */ /* 0x000fe200030006ff */
[C---:B--2---:R-:W-:Y:S01]  /*5c20*/  FMUL R0, R78.reuse, R4 ;  /* 0x000000044e007220 */ /* 0x044fe20000400000 */
[C---:B-1----:R-:W-:Y:S01]  /*5c30*/  FMUL R2, R78.reuse, R5 ;  /* 0x000000054e027220 */ /* 0x042fe20000400000 */
[C---:B------:R-:W-:Y:S01]  /*5c40*/  FMUL R4, R78.reuse, R8 ;  /* 0x000000084e047220 */ /* 0x040fe20000400000 */
[C---:B------:R-:W-:Y:S01]  /*5c50*/  FMUL R5, R78.reuse, R9 ;  /* 0x000000094e057220 */ /* 0x040fe20000400000 */
[C---:B------:R-:W-:Y:S01]  /*5c60*/  FFMA R0, R81.reuse, R82, R0 ;  /* 0x0000005251007223 */ /* 0x040fe20000000000 */
[C---:B------:R-:W-:Y:S01]  /*5c70*/  FFMA R2, R81.reuse, R83, R2 ;  /* 0x0000005351027223 */ /* 0x040fe20000000002 */
[C---:B------:R-:W-:Y:S01]  /*5c80*/  FMUL R8, R78.reuse, R12 ;  /* 0x0000000c4e087220 */ /* 0x040fe20000400000 */
[C---:B------:R-:W-:Y:S01]  /*5c90*/  FMUL R9, R78.reuse, R13 ;  /* 0x0000000d4e097220 */ /* 0x040fe20000400000 */
[C---:B------:R-:W-:Y:S01]  /*5ca0*/  FMUL R12, R78.reuse, R16 ;  /* 0x000000104e0c7220 */ /* 0x040fe20000400000 */
[C---:B------:R-:W-:Y:S01]  /*5cb0*/  FMUL R13, R78.reuse, R17 ;  /* 0x000000114e0d7220 */ /* 0x040fe20000400000 */
[C---:B------:R-:W-:Y:S01]  /*5cc0*/  FMUL R16, R78.reuse, R20 ;  /* 0x000000144e107220 */ /* 0x040fe20000400000 */
[C---:B------:R-:W-:Y:S01]  /*5cd0*/  FMUL R17, R78.reuse, R21 ;  /* 0x000000154e117220 */ /* 0x040fe20000400000 */
[----:B------:R-:W-:Y:S02]  /*5ce0*/  HADD2.F32 R104, -RZ, R103.H1_H1 ;  /* 0x30000067ff687230 */ /* 0x000fe40000004100 */
[C---:B------:R-:W-:Y:S01]  /*5cf0*/  FMUL R20, R78.reuse, R24 ;  /* 0x000000184e147220 */ /* 0x040fe20000400000 */
[C---:B------:R-:W-:Y:S01]  /*5d00*/  FMUL R21, R78.reuse, R25 ;  /* 0x000000194e157220 */ /* 0x040fe20000400000 */
[C---:B------:R-:W-:Y:S01]  /*5d10*/  FMUL R24, R78.reuse, R28 ;  /* 0x0000001c4e187220 */ /* 0x040fe20000400000 */
[C---:B------:R-:W-:Y:S01]  /*5d20*/  FMUL R25, R78.reuse, R29 ;  /* 0x0000001d4e197220 */ /* 0x040fe20000400000 */
[C---:B------:R-:W-:Y:S01]  /*5d30*/  FMUL R28, R78.reuse, R32 ;  /* 0x000000204e1c7220 */ /* 0x040fe20000400000 */
[C---:B------:R-:W-:Y:S01]  /*5d40*/  FMUL R29, R78.reuse, R33 ;  /* 0x000000214e1d7220 */ /* 0x040fe20000400000 */
[C---:B------:R-:W-:Y:S01]  /*5d50*/  FMUL R32, R78.reuse, R36 ;  /* 0x000000244e207220 */ /* 0x040fe20000400000 */
[----:B------:R-:W-:Y:S01]  /*5d60*/  F2FP.F16.E4M3.UNPACK_B R107, R154 ;  /* 0x0000009aff6b723e */ /* 0x000fe200020006ff */
[C---:B------:R-:W-:Y:S01]  /*5d70*/  FMUL R33, R78.reuse, R37 ;  /* 0x000000254e217220 */ /* 0x040fe20000400000 */
[C---:B------:R-:W-:Y:S01]  /*5d80*/  FMUL R36, R78.reuse, R40 ;  /* 0x000000284e247220 */ /* 0x040fe20000400000 */
[----:B------:R-:W-:Y:S01]  /*5d90*/  F2FP.F16.E4M3.UNPACK_B R109, R154.H1 ;  /* 0x0000009aff6d723e */ /* 0x000fe200030006ff */
[C---:B------:R-:W-:Y:S01]  /*5da0*/  FMUL R37, R78.reuse, R41 ;  /* 0x000000294e257220 */ /* 0x040fe20000400000 */
[----:B------:R-:W-:Y:S02]  /*5db0*/  HADD2.F32 R108, -RZ, R107.H1_H1 ;  /* 0x3000006bff6c7230 */ /* 0x000fe40000004100 */
        /* <DEDUP_REMOVED lines=26> */
[C---:B------:R-:W-:Y:S01]  /*5f60*/  FFMA R3, R81.reuse, R84, R3 ;  /* 0x0000005451037223 */ /* 0x040fe20000000003 */
[C---:B------:R-:W-:Y:S01]  /*5f70*/  FFMA R7, R81.reuse, R86, R7 ;  /* 0x0000005651077223 */ /* 0x040fe20000000007 */
[----:B------:R-:W-:Y:S01]  /*5f80*/  F2FP.F16.E4M3.UNPACK_B R127, R159 ;  /* 0x0000009fff7f723e */ /* 0x000fe200020006ff */
[C---:B------:R-:W-:Y:S01]  /*5f90*/  FFMA R4, R81.reuse, R85, R4 ;  /* 0x0000005551047223 */ /* 0x040fe20000000004 */
[C---:B------:R-:W-:Y:S01]  /*5fa0*/  FFMA R5, R81.reuse, R88, R5 ;  /* 0x0000005851057223 */ /* 0x040fe20000000005 */
[----:B------:R-:W-:Y:S01]  /*5fb0*/  F2FP.F16.E4M3.UNPACK_B R129, R159.H1 ;  /* 0x0000009fff81723e */ /* 0x000fe200030006ff */
[----:B------:R-:W-:Y:S01]  /*5fc0*/  FFMA R6, R81, R87, R6 ;  /* 0x0000005751067223 */ /* 0x000fe20000000006 */
[----:B------:R-:W-:Y:S01]  /*5fd0*/  F2FP.SATFINITE.E4M3.F32.PACK_AB_MERGE_C R185, R7, R3, RZ ;  /* 0x0000000307b9723e */ /* 0x000fe200048070ff */
[----:B------:R-:W-:Y:S02]  /*5fe0*/  HADD2.F32 R124, -RZ, R123.H1_H1 ;  /* 0x3000007bff7c7230 */ /* 0x000fe40000004100 */
[----:B------:R-:W-:Y:S01]  /*5ff0*/  FMUL R11, R78, R11 ;  /* 0x0000000b4e0b7220 */ /* 0x000fe20000400000 */
[----:B------:R-:W-:Y:S01]  /*6000*/  HADD2.F32 R128, -RZ, R127.H1_H1 ;  /* 0x3000007fff807230 */ /* 0x000fe20000004100 */
[----:B------:R-:W-:Y:S01]  /*6010*/  F2FP.SATFINITE.E4M3.F32.PACK_AB_MERGE_C R184, R2, R0, R185 ;  /* 0x0000000002b8723e */ /* 0x000fe200048070b9 */
[C---:B------:R-:W-:Y:S01]  /*6020*/  FMUL R10, R78.reuse, R14 ;  /* 0x0000000e4e0a7220 */ /* 0x040fe20000400000 */
[C---:B------:R-:W-:Y:S01]  /*6030*/  FFMA R11, R81.reuse, R90, R11 ;  /* 0x0000005a510b7223 */ /* 0x040fe2000000000b */
[C---:B------:R-:W-:Y:S01]  /*6040*/  FFMA R8, R81.reuse, R89, R8 ;  /* 0x0000005951087223 */ /* 0x040fe20000000008 */
[----:B------:R-:W-:Y:S01]  /*6050*/  FFMA R9, R81, R92, R9 ;  /* 0x0000005c51097223 */ /* 0x000fe20000000009 */
[----:B------:R-:W-:Y:S01]  /*6060*/  F2FP.F16.E4M3.UNPACK_B R131, R160 ;  /* 0x000000a0ff83723e */ /* 0x000fe200020006ff */
[----:B------:R-:W-:Y:S01]  /*6070*/  HADD2.F32 R98, -RZ, R97.H1_H1 ;  /* 0x30000061ff627230 */ /* 0x000fe20000004100 */
[----:B------:R-:W-:Y:S01]  /*6080*/  F2FP.SATFINITE.E4M3.F32.PACK_AB_MERGE_C R186, R11, R6, RZ ;  /* 0x000000060bba723e */ /* 0x000fe200048070ff */
[----:B------:R-:W-:Y:S01]  /*6090*/  FFMA R10, R81, R91, R10 ;  /* 0x0000005b510a7223 */ /* 0x000fe2000000000a */
[----:B------:R-:W-:Y:S02]  /*60a0*/  HADD2.F32 R97, -RZ, R99.H0_H0 ;  /* 0x20000063ff617230 */ /* 0x000fe40000004100 */
[C---:B------:R-:W-:Y:S01]  /*60b0*/  FMUL R15, R78.reuse, R15 ;  /* 0x0000000f4e0f7220 */ /* 0x040fe20000400000 */
[----:B------:R-:W-:Y:S01]  /*60c0*/  F2FP.SATFINITE.E4M3.F32.PACK_AB_MERGE_C R185, R5, R4, R186 ;  /* 0x0000000405b9723e */ /* 0x000fe200048070ba */
[----:B------:R-:W-:Y:S02]  /*60d0*/  HADD2.F32 R132, -RZ, R131.H1_H1 ;  /* 0x30000083ff847230 */ /* 0x000fe40000004100 */
[C---:B------:R-:W-:Y:S01]  /*60e0*/  FMUL R14, R78.reuse, R18 ;  /* 0x000000124e0e7220 */ /* 0x040fe20000400000 */
[C---:B------:R-:W-:Y:S01]  /*60f0*/  FFMA R15, R81.reuse, R94, R15 ;  /* 0x0000005e510f7223 */ /* 0x040fe2000000000f */
[C---:B------:R-:W-:Y:S01]  /*6100*/  FFMA R12, R81.reuse, R93, R12 ;  /* 0x0000005d510c7223 */ /* 0x040fe2000000000c */
[----:B------:R-:W-:Y:S01]  /*6110*/  FFMA R13, R81, R96, R13 ;  /* 0x00000060510d7223 */ /* 0x000fe2000000000d */
[----:B------:R-:W-:Y:S01]  /*6120*/  F2FP.F16.E4M3.UNPACK_B R133, R160.H1 ;  /* 0x000000a0ff85723e */ /* 0x000fe200030006ff */
[--C-:B------:R-:W-:Y:S01]  /*6130*/  HADD2.F32 R99, -RZ, R101.reuse.H0_H0 ;  /* 0x20000065ff637230 */ /* 0x100fe20000004100 */
[----:B------:R-:W-:Y:S01]  /*6140*/  F2FP.SATFINITE.E4M3.F32.PACK_AB_MERGE_C R186, R15, R10, RZ ;  /* 0x0000000a0fba723e */ /* 0x000fe200048070ff */
[----:B------:R-:W-:Y:S01]  /*6150*/  FFMA R14, R81, R95, R14 ;  /* 0x0000005f510e7223 */ /* 0x000fe2000000000e */
[C---:B------:R-:W-:Y:S01]  /*6160*/  FMUL R19, R78.reuse, R19 ;  /* 0x000000134e137220 */ /* 0x040fe20000400000 */
[----:B------:R-:W-:Y:S01]  /*6170*/  HADD2.F32 R102, -RZ, R101.H1_H1 ;  /* 0x30000065ff667230 */ /* 0x000fe20000004100 */
[----:B------:R-:W-:Y:S01]  /*6180*/  F2FP.SATFINITE.E4M3.F32.PACK_AB_MERGE_C R186, R9, R8, R186 ;  /* 0x0000000809ba723e */ /* 0x000fe200048070ba */
[----:B------:R-:W-:Y:S02]  /*6190*/  HADD2.F32 R101, -RZ, R103.H0_H0 ;  /* 0x20000067ff657230 */ /* 0x000fe40000004100 */
[C---:B------:R-:W-:Y:S01]  /*61a0*/  FFMA R19, R81.reuse, R98, R19 ;  /* 0x0000006251137223 */ /* 0x040fe20000000013 */
[C---:B------:R-:W-:Y:S01]  /*61b0*/  FFMA R16, R81.reuse, R97, R16 ;  /* 0x0000006151107223 */ /* 0x040fe20000000010 */
[----:B------:R-:W-:Y:S01]  /*61c0*/  FFMA R17, R81, R100, R17 ;  /* 0x0000006451117223 */ /* 0x000fe20000000011 */
[C---:B------:R-:W-:Y:S01]  /*61d0*/  FMUL R18, R78.reuse, R22 ;  /* 0x000000164e127220 */ /* 0x040fe20000400000 */
[----:B------:R-:W-:Y:S01]  /*61e0*/  F2FP.F16.E4M3.UNPACK_B R135, R161 ;  /* 0x000000a1ff87723e */ /* 0x000fe200020006ff */
        /* <DEDUP_REMOVED lines=10> */
[----:B------:R1:W-:Y:S01]  /*6290*/  STS.128 [R172+UR49+0x4200], R184 ;  /* 0x004200b8ac007988 */ /* 0x0003e20008000c31 */
[----:B------:R-:W-:Y:S01]  /*62a0*/  HADD2.F32 R136, -RZ, R135.H1_H1 ;  /* 0x30000087ff887230 */ /* 0x000fe20000004100 */
[----:B------:R-:W-:Y:S01]  /*62b0*/  F2FP.SATFINITE.E4M3.F32.PACK_AB_MERGE_C R196, R23, R18, RZ ;  /* 0x0000001217c4723e */ /* 0x000fe200048070ff */
[C---:B------:R-:W-:Y:S01]  /*62c0*/  FMUL R22, R78.reuse, R26 ;  /* 0x0000001a4e167220 */ /* 0x040fe20000400000 */
[C---:B------:R-:W-:Y:S01]  /*62d0*/  FMUL R27, R78.reuse, R27 ;  /* 0x0000001b4e1b7220 */ /* 0x040fe20000400000 */
[--C-:B------:R-:W-:Y:S01]  /*62e0*/  HADD2.F32 R107, -RZ, R109.reuse.H0_H0 ;  /* 0x2000006dff6b7230 */ /* 0x100fe20000004100 */
[----:B------:R-:W-:Y:S01]  /*62f0*/  F2FP.SATFINITE.E4M3.F32.PACK_AB_MERGE_C R196, R17, R16, R196 ;  /* 0x0000001011c4723e */ /* 0x000fe200048070c4 */
[C---:B------:R-:W-:Y:S01]  /*6300*/  FFMA R22, R81.reuse, R103, R22 ;  /* 0x0000006751167223 */ /* 0x040fe20000000016 */
[C---:B------:R-:W-:Y:S01]  /*6310*/  FFMA R27, R81.reuse, R106, R27 ;  /* 0x0000006a511b7223 */ /* 0x040fe2000000001b */
[C---:B------:R-:W-:Y:S01]  /*6320*/  FFMA R24, R81.reuse, R105, R24 ;  /* 0x0000006951187223 */ /* 0x040fe20000000018 */
[----:B------:R-:W-:Y:S01]  /*6330*/  F2FP.F16.E4M3.UNPACK_B R137, R161.H1 ;  /* 0x000000a1ff89723e */ /* 0x000fe200030006ff */
[----:B------:R-:W-:Y:S02]  /*6340*/  HADD2.F32 R110, -RZ, R109.H1_H1 ;  /* 0x3000006dff6e7230 */ /* 0x000fe40000004100 */
[----:B------:R-:W-:Y:S01]  /*6350*/  FFMA R25, R81, R108, R25 ;  /* 0x0000006c51197223 */ /* 0x000fe20000000019 */
[----:B------:R-:W-:Y:S01]  /*6360*/  F2FP.SATFINITE.E4M3.F32.PACK_AB_MERGE_C R197, R27, R22, RZ ;  /* 0x000000161bc5723e */ /* 0x000fe200048070ff */
[----:B------:R-:W-:Y:S02]  /*6370*/  HADD2.F32 R109, -RZ, R111.H0_H0 ;  /* 0x2000006fff6d7230 */ /* 0x000fe40000004100 */
[C---:B------:R-:W-:Y:S01]  /*6380*/  FMUL R26, R78.reuse, R30 ;  /* 0x0000001e4e1a7220 */ /* 0x040fe20000400000 */
[C---:B------:R-:W-:Y:S01]  /*6390*/  FMUL R31, R78.reuse, R31 ;  /* 0x0000001f4e1f7220 */ /* 0x040fe20000400000 */
[--C-:B------:R-:W-:Y:S01]  /*63a0*/  HADD2.F32 R111, -RZ, R113.reuse.H0_H0 ;  /* 0x20000071ff6f7230 */ /* 0x100fe20000004100 */
[----:B------:R-:W-:Y:S01]  /*63b0*/  F2FP.SATFINITE.E4M3.F32.PACK_AB_MERGE_C R197, R21, R20, R197 ;  /* 0x0000001415c5723e */ /* 0x000fe200048070c5 */
[C---:B------:R-:W-:Y:S01]  /*63c0*/  FFMA R26, R81.reuse, R107, R26 ;  /* 0x0000006b511a7223 */ /* 0x040fe2000000001a */
[C---:B------:R-:W-:Y:S01]  /*63d0*/  FFMA R31, R81.reuse, R110, R31 ;  /* 0x0000006e511f7223 */ /* 0x040fe2000000001f */
[C---:B------:R-:W-:Y:S01]  /*63e0*/  FFMA R28, R81.reuse, R109, R28 ;  /* 0x0000006d511c7223 */ /* 0x040fe2000000001c */
[----:B------:R-:W-:Y:S01]  /*63f0*/  F2FP.F16.E4M3.UNPACK_B R139, R162 ;  /* 0x000000a2ff8b723e */ /* 0x000fe200020006ff */
[----:B------:R-:W-:Y:S02]  /*6400*/  HADD2.F32 R114, -RZ, R113.H1_H1 ;  /* 0x30000071ff727230 */ /* 0x000fe40000004100 */
[----:B------:R-:W-:Y:S01]  /*6410*/  FFMA R29, R81, R112, R29 ;  /* 0x00000070511d7223 */ /* 0x000fe2000000001d */
[----:B------:R-:W-:Y:S01]  /*6420*/  F2FP.SATFINITE.E4M3.F32.PACK_AB_MERGE_C R198, R31, R26, RZ ;  /* 0x0000001a1fc6723e */ /* 0x000fe200048070ff */
[----:B------:R-:W-:Y:S02]  /*6430*/  HADD2.F32 R113, -RZ, R115.H0_H0 ;  /* 0x20000073ff717230 */ /* 0x000fe40000004100 */
[C---:B------:R-:W-:Y:S01]  /*6440*/  FMUL R30, R78.reuse, R34 ;  /* 0x000000224e1e7220 */ /* 0x040fe20000400000 */
[----:B------:R-:W-:Y:S01]  /*6450*/  HADD2.F32 R140, -RZ, R139.H1_H1 ;  /* 0x3000008bff8c7230 */ /* 0x000fe20000004100 */
[----:B------:R-:W-:Y:S01]  /*6460*/  F2FP.SATFINITE.E4M3.F32.PACK_AB_MERGE_C R198, R25, R24, R198 ;  /* 0x0000001819c6723e */ /* 0x000fe200048070c6 */
[C---:B------:R-:W-:Y:S01]  /*6470*/  FMUL R35, R78.reuse, R35 ;  /* 0x000000234e237220 */ /* 0x040fe20000400000 */
[--C-:B------:R-:W-:Y:S02]  /*6480*/  HADD2.F32 R115, -RZ, R117.reuse.H0_H0 ;  /* 0x20000075ff737230 */ /* 0x100fe40000004100 */
[C---:B------:R-:W-:Y:S01]  /*6490*/  FFMA R30, R81.reuse, R111, R30 ;  /* 0x0000006f511e7223 */ /* 0x040fe2000000001e */
[----:B------:R-:W-:Y:S02]  /*64a0*/  HADD2.F32 R118, -RZ, R117.H1_H1 ;  /* 0x30000075ff767230 */ /* 0x000fe40000004100 */
[C---:B------:R-:W-:Y:S01]  /*64b0*/  FFMA R35, R81.reuse, R114, R35 ;  /* 0x0000007251237223 */ /* 0x040fe20000000023 */
[C---:B------:R-:W-:Y:S01]  /*64c0*/  FFMA R32, R81.reuse, R113, R32 ;  /* 0x0000007151207223 */ /* 0x040fe20000000020 */
[----:B------:R-:W-:Y:S01]  /*64d0*/  F2FP.F16.E4M3.UNPACK_B R141, R162.H1 ;  /* 0x000000a2ff8d723e */ /* 0x000fe200030006ff */
[----:B------:R-:W-:Y:S01]  /*64e0*/  FFMA R33, R81, R116, R33 ;  /* 0x0000007451217223 */ /* 0x000fe20000000021 */
[----:B------:R-:W-:Y:S01]  /*64f0*/  HADD2.F32 R117, -RZ, R119.H0_H0 ;  /* 0x20000077ff757230 */ /* 0x000fe20000004100 */
        /* <DEDUP_REMOVED lines=9> */
[----:B------:R1:W-:Y:S01]  /*6590*/  STS.128 [R204+0x4010], R196 ;  /* 0x004010c4cc007388 */ /* 0x0003e20000000c00 */
[----:B------:R-:W-:Y:S01]  /*65a0*/  FFMA R37, R81, R120, R37 ;  /* 0x0000007851257223 */ /* 0x000fe20000000025 */
[----:B------:R-:W-:Y:S01]  /*65b0*/  F2FP.SATFINITE.E4M3.F32.PACK_AB_MERGE_C R200, R39, R34, RZ ;  /* 0x0000002227c8723e */ /* 0x000fe200048070ff */
[----:B------:R-:W-:Y:S02]  /*65c0*/  HADD2.F32 R122, -RZ, R121.H1_H1 ;  /* 0x30000079ff7a7230 */ /* 0x000fe40000004100 */
[C---:B------:R-:W-:Y:S01]  /*65d0*/  FMUL R38, R78.reuse, R42 ;  /* 0x0000002a4e267220 */ /* 0x040fe20000400000 */
[----:B------:R-:W-:Y:S01]  /*65e0*/  HADD2.F32 R121, -RZ, R123.H0_H0 ;  /* 0x2000007bff797230 */ /* 0x000fe20000004100 */
[----:B------:R-:W-:Y:S01]  /*65f0*/  F2FP.SATFINITE.E4M3.F32.PACK_AB_MERGE_C R200, R33, R32, R200 ;  /* 0x0000002021c8723e */ /* 0x000fe200048070c8 */
[----:B------:R-:W-:Y:S02]  /*6600*/  HADD2.F32 R144, -RZ, R143.H1_H1 ;  /* 0x3000008fff907230 */ /* 0x000fe40000004100 */
[C---:B------:R-:W-:Y:S01]  /*6610*/  FFMA R38, R81.reuse, R119, R38 ;  /* 0x0000007751267223 */ /* 0x040fe20000000026 */
[C---:B------:R-:W-:Y:S01]  /*6620*/  FMUL R43, R78.reuse, R43 ;  /* 0x0000002b4e2b7220 */ /* 0x040fe20000400000 */
[--C-:B------:R-:W-:Y:S02]  /*6630*/  HADD2.F32 R123, -RZ, R125.reuse.H0_H0 ;  /* 0x2000007dff7b7230 */ /* 0x100fe40000004100 */
[C---:B------:R-:W-:Y:S01]  /*6640*/  FMUL R42, R78.reuse, R46 ;  /* 0x0000002e4e2a7220 */ /* 0x040fe20000400000 */
[----:B------:R-:W-:Y:S02]  /*6650*/  HADD2.F32 R126, -RZ, R125.H1_H1 ;  /* 0x3000007dff7e7230 */ /* 0x000fe40000004100 */
[C---:B------:R-:W-:Y:S01]  /*6660*/  FFMA R43, R81.reuse, R122, R43 ;  /* 0x0000007a512b7223 */ /* 0x040fe2000000002b */
[----:B------:R-:W-:Y:S01]  /*6670*/  F2FP.F16.E4M3.UNPACK_B R145, R163.H1 ;  /* 0x000000a3ff91723e */ /* 0x000fe200030006ff */
[C---:B------:R-:W-:Y:S01]  /*6680*/  FFMA R40, R81.reuse, R121, R40 ;  /* 0x0000007951287223 */ /* 0x040fe20000000028 */
[----:B------:R-:W-:Y:S01]  /*6690*/  FFMA R41, R81, R124, R41 ;  /* 0x0000007c51297223 */ /* 0x000fe20000000029 */
[----:B------:R-:W-:Y:S01]  /*66a0*/  ISETP.NE.AND P0, PT, R193, RZ, PT ;  /* 0x000000ffc100720c */ /* 0x000fe20003f05270 */
[----:B------:R-:W-:Y:S01]  /*66b0*/  HADD2.F32 R125, -RZ, R127.H0_H0 ;  /* 0x2000007fff7d7230 */ /* 0x000fe20000004100 */
[----:B------:R-:W-:Y:S01]  /*66c0*/  F2FP.SATFINITE.E4M3.F32.PACK_AB_MERGE_C R201, R43, R38, RZ ;  /* 0x000000262bc9723e */ /* 0x000fe200048070ff */
[----:B------:R-:W-:Y:S01]  /*66d0*/  FFMA R42, R81, R123, R42 ;  /* 0x0000007b512a7223 */ /* 0x000fe2000000002a */
[C---:B------:R-:W-:Y:S01]  /*66e0*/  FMUL R47, R78.reuse, R47 ;  /* 0x0000002f4e2f7220 */ /* 0x040fe20000400000 */
[--C-:B------:R-:W-:Y:S01]  /*66f0*/  HADD2.F32 R127, -RZ, R129.reuse.H0_H0 ;  /* 0x20000081ff7f7230 */ /* 0x100fe20000004100 */
[----:B------:R-:W-:Y:S01]  /*6700*/  F2FP.SATFINITE.E4M3.F32.PACK_AB_MERGE_C R201, R37, R36, R201 ;  /* 0x0000002425c9723e */ /* 0x000fe200048070c9 */
[----:B------:R-:W-:Y:S02]  /*6710*/  HADD2.F32 R130, -RZ, R129.H1_H1 ;  /* 0x30000081ff827230 */ /* 0x000fe40000004100 */
[C---:B------:R-:W-:Y:S01]  /*6720*/  FFMA R47, R81.reuse, R126, R47 ;  /* 0x0000007e512f7223 */ /* 0x040fe2000000002f */
[C---:B------:R-:W-:Y:S01]  /*6730*/  FFMA R44, R81.reuse, R125, R44 ;  /* 0x0000007d512c7223 */ /* 0x040fe2000000002c */
[C---:B------:R-:W-:Y:S01]  /*6740*/  FFMA R45, R81.reuse, R128, R45 ;  /* 0x00000080512d7223 */ /* 0x040fe2000000002d */
[----:B------:R-:W-:Y:S02]  /*6750*/  HADD2.F32 R129, -RZ, R131.H0_H0 ;  /* 0x20000083ff817230 */ /* 0x000fe40000004100 */
[C---:B------:R-:W-:Y:S01]  /*6760*/  FMUL R46, R78.reuse, R50 ;  /* 0x000000324e2e7220 */ /* 0x040fe20000400000 */
[C---:B------:R-:W-:Y:S01]  /*6770*/  FMUL R51, R78.reuse, R51 ;  /* 0x000000334e337220 */ /* 0x040fe20000400000 */
[--C-:B------:R-:W-:Y:S02]  /*6780*/  HADD2.F32 R131, -RZ, R133.reuse.H0_H0 ;  /* 0x20000085ff837230 */ /* 0x100fe40000004100 */
[C---:B------:R-:W-:Y:S01]  /*6790*/  FMUL R50, R78.reuse, R54 ;  /* 0x000000364e327220 */ /* 0x040fe20000400000 */
[C---:B------:R-:W-:Y:S01]  /*67a0*/  FFMA R46, R81.reuse, R127, R46 ;  /* 0x0000007f512e7223 */ /* 0x040fe2000000002e */
[----:B------:R-:W-:Y:S02]  /*67b0*/  HADD2.F32 R134, -RZ, R133.H1_H1 ;  /* 0x30000085ff867230 */ /* 0x000fe40000004100 */
[C---:B------:R-:W-:Y:S01]  /*67c0*/  FFMA R51, R81.reuse, R130, R51 ;  /* 0x0000008251337223 */ /* 0x040fe20000000033 */
[----:B------:R-:W-:Y:S02]  /*67d0*/  HADD2.F32 R133, -RZ, R135.H0_H0 ;  /* 0x20000087ff857230 */ /* 0x000fe40000004100 */
[C---:B------:R-:W-:Y:S01]  /*67e0*/  FMUL R55, R78.reuse, R55 ;  /* 0x000000374e377220 */ /* 0x040fe20000400000 */
[C---:B------:R-:W-:Y:S01]  /*67f0*/  FFMA R48, R81.reuse, R129, R48 ;  /* 0x0000008151307223 */ /* 0x040fe20000000030 */
[C---:B------:R-:W-:Y:S01]  /*6800*/  FFMA R49, R81.reuse, R132, R49 ;  /* 0x0000008451317223 */ /* 0x040fe20000000031 */
[--C-:B------:R-:W-:Y:S02]  /*6810*/  HADD2.F32 R135, -RZ, R137.reuse.H0_H0 ;  /* 0x20000089ff877230 */ /* 0x100fe40000004100 */
[C---:B------:R-:W-:Y:S01]  /*6820*/  FFMA R50, R81.reuse, R131, R50 ;  /* 0x0000008351327223 */ /* 0x040fe20000000032 */
[----:B------:R-:W-:Y:S02]  /*6830*/  HADD2.F32 R138, -RZ, R137.H1_H1 ;  /* 0x30000089ff8a7230 */ /* 0x000fe40000004100 */
[C---:B------:R-:W-:Y:S01]  /*6840*/  FMUL R54, R78.reuse, R58 ;  /* 0x0000003a4e367220 */ /* 0x040fe20000400000 */
[----:B------:R-:W-:Y:S02]  /*6850*/  HADD2.F32 R137, -RZ, R139.H0_H0 ;  /* 0x2000008bff897230 */ /* 0x000fe40000004100 */
[C---:B------:R-:W-:Y:S01]  /*6860*/  FFMA R55, R81.reuse, R134, R55 ;  /* 0x0000008651377223 */ /* 0x040fe20000000037 */
        /* <DEDUP_REMOVED lines=16> */
[----:B------:R-:W-:Y:S01]  /*6970*/  FFMA R63, R81, R142, R63 ;  /* 0x0000008e513f7223 */ /* 0x000fe2000000003f */
[----:B------:R-:W-:Y:S01]  /*6980*/  FMUL R67, R78, R67 ;  /* 0x000000434e437220 */ /* 0x000fe20000400000 */
[----:B------:R-:W-:Y:S01]  /*6990*/  F2FP.SATFINITE.E4M3.F32.PACK_AB_MERGE_C R202, R47, R42, RZ ;  /* 0x0000002a2fca723e */ /* 0x000fe200048070ff */
[----:B------:R-:W-:Y:S01]  /*69a0*/  FFMA R60, R81, R141, R60 ;  /* 0x0000008d513c7223 */ /* 0x000fe2000000003c */
[----:B------:R-:W-:Y:S01]  /*69b0*/  F2FP.SATFINITE.E4M3.F32.PACK_AB_MERGE_C R203, R51, R46, RZ ;  /* 0x0000002e33cb723e */ /* 0x000fe200048070ff */
[C---:B------:R-:W-:Y:S01]  /*69c0*/  FFMA R61, R81.reuse, R144, R61 ;  /* 0x00000090513d7223 */ /* 0x040fe2000000003d */
[C---:B------:R-:W-:Y:S01]  /*69d0*/  FFMA R62, R81.reuse, R143, R62 ;  /* 0x0000008f513e7223 */ /* 0x040fe2000000003e */
[----:B------:R-:W-:Y:S01]  /*69e0*/  FFMA R67, R81, R146, R67 ;  /* 0x0000009251437223 */ /* 0x000fe20000000043 */
[----:B------:R-:W-:Y:S02]  /*69f0*/  F2FP.SATFINITE.E4M3.F32.PACK_AB_MERGE_C R202, R41, R40, R202 ;  /* 0x0000002829ca723e */ /* 0x000fe400048070ca */
[----:B------:R-:W-:Y:S02]  /*6a00*/  F2FP.SATFINITE.E4M3.F32.PACK_AB_MERGE_C R203, R45, R44, R203 ;  /* 0x0000002c2dcb723e */ /* 0x000fe400048070cb */
[----:B------:R-:W-:Y:S02]  /*6a10*/  F2FP.SATFINITE.E4M3.F32.PACK_AB_MERGE_C R212, R55, R50, RZ ;  /* 0x0000003237d4723e */ /* 0x000fe400048070ff */
[----:B------:R-:W-:Y:S01]  /*6a20*/  F2FP.SATFINITE.E4M3.F32.PACK_AB_MERGE_C R213, R59, R54, RZ ;  /* 0x000000363bd5723e */ /* 0x000fe200048070ff */
[----:B------:R1:W-:Y:S01]  /*6a30*/  STS.128 [R206+0x4020], R200 ;  /* 0x004020c8ce007388 */ /* 0x0003e20000000c00 */
[----:B------:R-:W-:Y:S02]  /*6a40*/  F2FP.SATFINITE.E4M3.F32.PACK_AB_MERGE_C R214, R63, R58, RZ ;  /* 0x0000003a3fd6723e */ /* 0x000fe400048070ff */
[----:B------:R-:W-:Y:S02]  /*6a50*/  F2FP.SATFINITE.E4M3.F32.PACK_AB_MERGE_C R215, R67, R62, RZ ;  /* 0x0000003e43d7723e */ /* 0x000fe400048070ff */
[----:B------:R-:W-:Y:S02]  /*6a60*/  F2FP.SATFINITE.E4M3.F32.PACK_AB_MERGE_C R212, R49, R48, R212 ;  /* 0x0000003031d4723e */ /* 0x000fe400048070d4 */
[----:B------:R-:W-:Y:S02]  /*6a70*/  F2FP.SATFINITE.E4M3.F32.PACK_AB_MERGE_C R213, R53, R52, R213 ;  /* 0x0000003435d5723e */ /* 0x000fe400048070d5 */
[----:B------:R-:W-:Y:S02]  /*6a80*/  F2FP.SATFINITE.E4M3.F32.PACK_AB_MERGE_C R214, R57, R56, R214 ;  /* 0x0000003839d6723e */ /* 0x000fe400048070d6 */
[----:B------:R-:W-:Y:S02]  /*6a90*/  F2FP.SATFINITE.E4M3.F32.PACK_AB_MERGE_C R215, R61, R60, R215 ;  /* 0x0000003c3dd7723e */ /* 0x000fe400048070d7 */
[----:B------:R-:W-:Y:S02]  /*6aa0*/  LEA R210, R181, UR49, 0x3 ;  /* 0x00000031b5d27c11 */ /* 0x000fe4000f8e18ff */
[----:B------:R-:W-:Y:S01]  /*6ab0*/  @P6 SHF.L.U32 R221, R180, 0x1f, RZ ;  /* 0x0000001fb4dd6819 */ /* 0x000fe200000006ff */
[----:B------:R1:W-:Y:S01]  /*6ac0*/  STS.128 [R205+0x4010], R212 ;  /* 0x004010d4cd007388 */ /* 0x0003e20000000c00 */
[----:B------:R-:W-:Y:S01]  /*6ad0*/  @!PT LDS RZ, [RZ] ;  /* 0x00000000fffff984 */ /* 0x000fe20000000800 */
[----:B------:R-:W-:Y:S01]  /*6ae0*/  @!PT LDS RZ, [RZ] ;  /* 0x00000000fffff984 */ /* 0x000fe20000000800 */
[----:B------:R-:W-:Y:S01]  /*6af0*/  @!PT LDS RZ, [RZ] ;  /* 0x00000000fffff984 */ /* 0x000fe20000000800 */
[----:B------:R-:W-:Y:S01]  /*6b00*/  @!PT LDS RZ, [RZ] ;  /* 0x00000000fffff984 */ /* 0x000fe20000000800 */
[----:B------:R2:W-:Y:S07]  /*6b10*/  MEMBAR.ALL.CTA ;  /* 0x0000000000007992 */ /* 0x0005ee0000008000 */
[----:B--2---:R-:W2:Y:S02]  /*6b20*/  FENCE.VIEW.ASYNC.S ;  /* 0x00000000000073c6 */ /* 0x004ea40000000000 */
[----:B--2---:R-:W-:Y:S06]  /*6b30*/  BAR.SYNC.DEFER_BLOCKING 0x1, 0x80 ;  /* 0x0042000000007b1d */ /* 0x004fec0000010000 */
[----:B------:R-:W-:Y:S05]  /*6b40*/  @P0 BRA `(.L_x_99) ;  /* 0x0000000000280947 */ /* 0x000fea0003800000 */
[----:B------:R-:W-:Y:S02]  /*6b50*/  UIADD3 UR4, UPT, UPT, UR49, 0x4200, URZ ;  /* 0x0000420031047890 */ /* 0x000fe4000fffe0ff */
[----:B------:R-:W-:Y:S01]  /*6b60*/  UIADD3 UR6, UP0, UPT, UR52, 0x680, URZ ;  /* 0x0000068034067890 */ /* 0x000fe2000ff1e0ff */
[----:B------:R-:W-:Y:S03]  /*6b70*/  UMOV UR43, UR36 ;  /* 0x00000024002b7c82 */ /* 0x000fe60008000000 */
[----:B------:R-:W-:Y:S01]  /*6b80*/  MOV R192, UR4 ;  /* 0x0000000400c07c02 */ /* 0x000fe20008000f00 */
[----:B------:R-:W-:Y:S03]  /*6b90*/  UIADD3.X UR7, UPT, UPT, URZ, UR53, URZ, UP0, !UPT ;  /* 0x00000035ff077290 */ /* 0x000fe600087fe4ff */
[----:B------:R-:W-:Y:S11]  /*6ba0*/  R2UR UR40, R192 ;  /* 0x00000000c02872ca */ /* 0x000ff600000e0000 */
[----:B------:R-:W-:Y:S02]  /*6bb0*/  @!UPT UIADD3 URZ, UPT, UPT, URZ, URZ, URZ ;  /* 0x000000fffffff290 */ /* 0x000fe4000fffe0ff */
[----:B------:R2:W-:Y:S01]  /*6bc0*/  UTMASTG.3D [UR40], [UR6] ;  /* 0x00000028060073b5 */ /* 0x0005e20008010000 */
[----:B------:R0:W-:Y:S01]  /*6bd0*/  UTMACMDFLUSH ;  /* 0x00000000000079b7 */ /* 0x0001e20000000000 */
[----:B--2---:R-:W-:Y:S04]  /*6be0*/  DEPBAR.LE SB0, 0x1 ;  /* 0x000080400000791a */ /* 0x004fe80000000000 */
.L_x_99:
[----:B------:R-:W-:Y:S05]  /*6bf0*/  BSYNC.RECONVERGENT B0 ;  /* 0x0000000000007941 */ /* 0x000fea0003800200 */
.L_x_98:
[----:B------:R-:W-:Y:S06]  /*6c00*/  BAR.SYNC.DEFER_BLOCKING 0x1, 0x80 ;  /* 0x0042000000007b1d */ /* 0x000fec0000010000 */
[----:B------:R-:W2:Y:S01]  /*6c10*/  @P6 SYNCS.PHASECHK.TRANS64.TRYWAIT P0, [R210+URZ+0x70], R221 ;  /* 0x000070ddd20065a7 */ /* 0x000ea200080011ff */
[----:B------:R-:W-:Y:S01]  /*6c20*/  BSSY B1, `(.L_x_100) ;  /* 0x0000023000017945 */ /* 0x000fe20003800000 */
[----:B--2---:R-:W-:Y:S03]  /*6c30*/  @P6 SEL R208, RZ, 0x1, !P0 ;  /* 0x00000001ffd06807 */ /* 0x004fe60004000000 */
[----:B------:R-:W-:Y:S05]  /*6c40*/  @!P6 BRA `(.L_x_101) ;  /* 0x000000000080e947 */ /* 0x000fea0003800000 */
[----:B------:R-:W-:Y:S01]  /*6c50*/  ISETP.NE.AND P1, PT, R209, RZ, PT ;  /* 0x000000ffd100720c */ /* 0x000fe20003f25270 */
[----:B------:R-:W-:Y:S01]  /*6c60*/  BSSY B0, `(.L_x_102) ;  /* 0x000000a000007945 */ /* 0x000fe20003800000 */
[----:B------:R-:W-:Y:S11]  /*6c70*/  ISETP.NE.AND P0, PT, R208, RZ, PT ;  /* 0x000000ffd000720c */ /* 0x000ff60003f05270 */
[----:B------:R-:W-:Y:S04]  /*6c80*/  @P1 IMAD R0, R181, 0x2000, R190 ;  /* 0x00002000b5001824 */ /* 0x000fe800078e02be */
[C---:B------:R-:W-:Y:S01]  /*6c90*/  @P1 IMAD.IADD R2, R0.reuse, 0x1, R211 ;  /* 0x0000000100021824 */ /* 0x040fe200078e02d3 */
[----:B------:R-:W-:Y:S03]  /*6ca0*/  @P1 IADD3 R219, PT, PT, R0, R219, RZ ;  /* 0x000000db00db1210 */ /* 0x000fe60007ffe0ff */
[----:B------:R-:W-:Y:S01]  /*6cb0*/  @P1 IMAD.IADD R217, R217, 0x1, R2 ;  /* 0x00000001d9d91824 */ /* 0x000fe200078e0202 */
[----:B------:R-:W-:Y:S06]  /*6cc0*/  @P0 BRA `(.L_x_103) ;  /* 0x00000000000c0947 */ /* 0x000fec0003800000 */
[----:B------:R-:W-:Y:S04]  /*6cd0*/  SHF.L.U32 R3, R180, 0x1f, RZ ;  /* 0x0000001fb4037819 */ /* 0x000fe800000006ff */
[----:B------:R-:W2:Y:S02]  /*6ce0*/  SYNCS.PHASECHK.TRANS64.TRYWAIT P0, [R210+URZ+0x70], R3 ;  /* 0x00007003d20075a7 */ /* 0x000ea400080011ff */
[----:B--2---:R-:W-:Y:S05]  /*6cf0*/  @!P0 BRA `(.L_x_104) ;  /* 0x0000002000008947 */ /* 0x004fea0003800000 */
.L_x_103:
[----:B------:R-:W-:Y:S05]  /*6d00*/  BSYNC B0 ;  /* 0x0000000000007941 */ /* 0x000fea0003800000 */
.L_x_102:
[----:B------:R-:W-:Y:S01]  /*6d10*/  ISETP.NE.AND P0, PT, R209, RZ, PT ;  /* 0x000000ffd100720c */ /* 0x000fe20003f05270 */
[----:B--2---:R-:W-:Y:S02]  /*6d20*/  VIADD R210, R210, 0x80 ;  /* 0x00000080d2d27836 */ /* 0x004fe40000000000 */
[----:B------:R-:W-:Y:S02]  /*6d30*/  IMAD.U32 R3, RZ, RZ, UR37 ;  /* 0x00000025ff037e24 */ /* 0x000fe4000f8e00ff */
[----:B------:R-:W-:Y:S03]  /*6d40*/  VIADD R181, R181, 0x1 ;  /* 0x00000001b5b57836 */ /* 0x000fe60000000000 */
[----:B------:R-:W-:Y:S05]  /*6d50*/  PRMT R3, R3, 0x654, R210 ;  /* 0x0000065403037816 */ /* 0x000fea00000000d2 */
[----:B------:R2:W3:Y:S04]  /*6d60*/  @P0 LDS.128 R148, [R0] ;  /* 0x0000000000940984 */ /* 0x0004e80000000c00 */
[----:B------:R2:W4:Y:S04]  /*6d70*/  @P0 LDS.128 R152, [R2+0x10] ;  /* 0x0000100002980984 */ /* 0x0005280000000c00 */
        /* <DEDUP_REMOVED lines=9> */
[----:B------:R-:W-:Y:S01]  /*6e10*/  SEL R181, R181, RZ, P0 ;  /* 0x000000ffb5b57207 */ /* 0x000fe20000000000 */
[----:B-----5:R5:W-:Y:S02]  /*6e20*/  SYNCS.ARRIVE.TRANS64.RED.A1T0 RZ, [R3+URZ], RZ ;  /* 0x000000ff03ff79a7 */ /* 0x020be400081004ff */
[----:B-----5:R-:W-:Y:S04]  /*6e30*/  SEL R3, RZ, 0x1, P0 ;  /* 0x00000001ff037807 */ /* 0x020fe80000000000 */
[----:B--234-:R-:W-:Y:S02]  /*6e40*/  LOP3.LUT R180, R180, R3, RZ, 0x3c, !PT ;  /* 0x00000003b4b47212 */ /* 0x01cfe400078e3cff */
.L_x_101:
[----:B------:R-:W-:Y:S05]  /*6e50*/  BSYNC B1 ;  /* 0x0000000000017941 */ /* 0x000fea0003800000 */
.L_x_100:
[----:B------:R-:W-:Y:S05]  /*6e60*/  VIADD R0, R80, 0x40 ;  /* 0x0000004050007836 */ /* 0x000fea0000000000 */
[----:B------:R-:W-:Y:S04]  /*6e70*/  SHF.R.U32.HI R0, RZ, 0x15, R0 ;  /* 0x00000015ff007819 */ /* 0x000fe80000011600 */
[----:B------:R-:W-:Y:S11]  /*6e80*/  LOP3.LUT P0, RZ, R0, 0x3, R173, 0x48, !PT ;  /* 0x0000000300ff7812 */ /* 0x000ff600078048ad */
[----:B------:R-:W-:Y:S02]  /*6e90*/  @!UPT UIADD3 URZ, UPT, UPT, URZ, URZ, URZ ;  /* 0x000000fffffff290 */ /* 0x000fe4000fffe0ff */
[----:B------:R-:W-:Y:S05]  /*6ea0*/  @!P0 BRA `(.L_x_105) ;  /* 0x0000000000408947 */ /* 0x000fea0003800000 */
[----:B------:R-:W2:Y:S01]  /*6eb0*/  LDCU.64 UR8, c[0x4][0x70] ;  /* 0x01000e00ff0877ac */ /* 0x000ea20008000a00 */
[----:B------:R-:W-:Y:S01]  /*6ec0*/  MOV R3, 0x0 ;  /* 0x0000000000037802 */ /* 0x000fe20000000f00 */
[----:B------:R-:W-:Y:S02]  /*6ed0*/  HFMA2 R12, -RZ, RZ, 0, 5.9604644775390625e-08 ;  /* 0x00000001ff0c7431 */ /* 0x000fe400000001ff */
[----:B------:R-:W-:Y:S02]  /*6ee0*/  IMAD.MOV.U32 R8, RZ, RZ, 0x192 ;  /* 0x00000192ff087424 */ /* 0x000fe400078e00ff */
[----:B------:R-:W-:Y:S01]  /*6ef0*/  IMAD.MOV.U32 R13, RZ, RZ, RZ ;  /* 0x000000ffff0d7224 */ /* 0x000fe200078e00ff */
[----:B------:R-:W3:Y:S01]  /*6f00*/  LDCU.64 UR6, c[0x4][0x78] ;  /* 0x01000f00ff0677ac */ /* 0x000ee20008000a00 */
[----:B------:R-:W4:Y:S01]  /*6f10*/  LDC.64 R2, c[0x4][R3] ;  /* 0x0100000003027b82 */ /* 0x000f220000000a00 */
[----:B------:R-:W5:Y:S01]  /*6f20*/  LDCU.64 UR4, c[0x4][0x10] ;  /* 0x01000200ff0477ac */ /* 0x000f620008000a00 */
[----:B--2---:R-:W-:Y:S01]  /*6f30*/  MOV R5, UR9 ;  /* 0x0000000900057c02 */ /* 0x004fe20008000f00 */
[----:B------:R-:W-:Y:S01]  /*6f40*/  IMAD.U32 R4, RZ, RZ, UR8 ;  /* 0x00000008ff047e24 */ /* 0x000fe2000f8e00ff */
[----:B---3--:R-:W-:Y:S01]  /*6f50*/  MOV R7, UR7 ;  /* 0x0000000700077c02 */ /* 0x008fe20008000f00 */
[----:B------:R-:W-:Y:S01]  /*6f60*/  IMAD.U32 R6, RZ, RZ, UR6 ;  /* 0x00000006ff067e24 */ /* 0x000fe2000f8e00ff */
[----:B-----5:R-:W-:Y:S01]  /*6f70*/  MOV R11, UR5 ;  /* 0x00000005000b7c02 */ /* 0x020fe20008000f00 */
[----:B------:R-:W-:Y:S02]  /*6f80*/  IMAD.U32 R10, RZ, RZ, UR4 ;  /* 0x00000004ff0a7e24 */ /* 0x000fe4000f8e00ff */
[----:B------:R-:W-:Y:S07]  /*6f90*/  LEPC R20, `(.L_x_105) ;  /* 0x000000001014794e */ /* 0x000fee0000000000 */
[----:B-1--4-:R-:W-:Y:S05]  /*6fa0*/  CALL.ABS.NOINC R2 ;  /* 0x0000000002007343 */ /* 0x012fea0003c00000 */
.L_x_105:
[----:B------:R-:W-:Y:S01]  /*6fb0*/  ISETP.NE.AND P0, PT, R193, RZ, PT ;  /* 0x000000ffc100720c */ /* 0x000fe20003f05270 */
[----:B------:R-:W-:Y:S05]  /*6fc0*/  WARPSYNC.ALL ;  /* 0x0000000000007948 */ /* 0x000fea0003800000 */
[----:B------:R-:W-:Y:S01]  /*6fd0*/  R2UR UR4, R80 ;  /* 0x00000000500472ca */ /* 0x000fe200000e0000 */
[----:B------:R-:W-:Y:S01]  /*6fe0*/  BSSY.RECONVERGENT B0, `(.L_x_106) ;  /* 0x000011d000007945 */ /* 0x000fe20003800200 */
[----:B------:R-:W-:Y:S02]  /*6ff0*/  F2FP.F16.E4M3.UNPACK_B R11, R149 ;  /* 0x00000095ff0b723e */ /* 0x000fe400020006ff */
[----:B------:R-:W-:Y:S02]  /*7000*/  F2FP.F16.E4M3.UNPACK_B R10, R150 ;  /* 0x00000096ff0a723e */ /* 0x000fe400020006ff */
[----:B------:R-:W-:Y:S01]  /*7010*/  F2FP.F16.E4M3.UNPACK_B R9, R151 ;  /* 0x00000097ff09723e */ /* 0x000fe200020006ff */
[--C-:B------:R-:W-:Y:S01]  /*7020*/  HADD2.F32 R83, -RZ, R11.reuse.H0_H0 ;  /* 0x2000000bff537230 */ /* 0x100fe20000004100 */
[----:B------:R-:W-:Y:S01]  /*7030*/  F2FP.F16.E4M3.UNPACK_B R8, R152 ;  /* 0x00000098ff08723e */ /* 0x000fe200020006ff */
[----:B------:R-:W-:Y:S01]  /*7040*/  HADD2.F32 R84, -RZ, R11.H1_H1 ;  /* 0x3000000bff547230 */ /* 0x000fe20000004100 */
[----:B------:R-:W-:Y:S01]  /*7050*/  F2FP.F16.E4M3.UNPACK_B R7, R153 ;  /* 0x00000099ff07723e */ /* 0x000fe200020006ff */
[--C-:B------:R-:W-:Y:S01]  /*7060*/  HADD2.F32 R87, -RZ, R10.reuse.H0_H0 ;  /* 0x2000000aff577230 */ /* 0x100fe20000004100 */
[----:B------:R-:W-:Y:S01]  /*7070*/  F2FP.F16.E4M3.UNPACK_B R6, R154 ;  /* 0x0000009aff06723e */ /* 0x000fe200020006ff */
[----:B------:R-:W-:Y:S01]  /*7080*/  HADD2.F32 R88, -RZ, R10.H1_H1 ;  /* 0x3000000aff587230 */ /* 0x000fe20000004100 */
[----:B------:R-:W-:Y:S01]  /*7090*/  F2FP.F16.E4M3.UNPACK_B R5, R155 ;  /* 0x0000009bff05723e */ /* 0x000fe200020006ff */
[--C-:B------:R-:W-:Y:S01]  /*70a0*/  HADD2.F32 R91, -RZ, R9.reuse.H0_H0 ;  /* 0x20000009ff5b7230 */ /* 0x100fe20000004100 */
[----:B-1----:R-:W-:Y:S01]  /*70b0*/  F2FP.F16.E4M3.UNPACK_B R4, R156 ;  /* 0x0000009cff04723e */ /* 0x002fe200020006ff */
[----:B------:R-:W-:Y:S01]  /*70c0*/  HADD2.F32 R92, -RZ, R9.H1_H1 ;  /* 0x30000009ff5c7230 */ /* 0x000fe20000004100 */
[-C--:B------:R-:W-:Y:S01]  /*70d0*/  F2FP.F16.E4M3.UNPACK_B R2, R148.reuse ;  /* 0x00000094ff02723e */ /* 0x080fe200020006ff */
[--C-:B------:R-:W-:Y:S01]  /*70e0*/  HADD2.F32 R95, -RZ, R8.reuse.H0_H0 ;  /* 0x20000008ff5f7230 */ /* 0x100fe20000004100 */
[----:B------:R-:W-:Y:S01]  /*70f0*/  F2FP.F16.E4M3.UNPACK_B R148, R148.H1 ;  /* 0x00000094ff94723e */ /* 0x000fe200030006ff */
[----:B------:R-:W-:Y:S01]  /*7100*/  HADD2.F32 R97, -RZ, R8.H1_H1 ;  /* 0x30000008ff617230 */ /* 0x000fe20000004100 */
[----:B------:R-:W-:Y:S01]  /*7110*/  F2FP.F16.E4M3.UNPACK_B R149, R149.H1 ;  /* 0x00000095ff95723e */ /* 0x000fe200030006ff */
[--C-:B------:R-:W-:Y:S01]  /*7120*/  HADD2.F32 R98, -RZ, R7.reuse.H0_H0 ;  /* 0x20000007ff627230 */ /* 0x100fe20000004100 */
[----:B------:R-:W-:Y:S01]  /*7130*/  F2FP.F16.E4M3.UNPACK_B R150, R150.H1 ;  /* 0x00000096ff96723e */ /* 0x000fe200030006ff */
[----:B------:R-:W-:Y:S01]  /*7140*/  HADD2.F32 R101, -RZ, R7.H1_H1 ;  /* 0x30000007ff657230 */ /* 0x000fe20000004100 */
[----:B------:R-:W-:Y:S01]  /*7150*/  F2FP.F16.E4M3.UNPACK_B R151, R151.H1 ;  /* 0x00000097ff97723e */ /* 0x000fe200030006ff */
[--C-:B------:R-:W-:Y:S01]  /*7160*/  HADD2.F32 R102, -RZ, R6.reuse.H0_H0 ;  /* 0x20000006ff667230 */ /* 0x100fe20000004100 */
[----:B------:R-:W-:Y:S01]  /*7170*/  F2FP.F16.E4M3.UNPACK_B R138, R163 ;  /* 0x000000a3ff8a723e */ /* 0x000fe200020006ff */
[----:B------:R-:W-:Y:S01]  /*7180*/  HADD2.F32 R105, -RZ, R6.H1_H1 ;  /* 0x30000006ff697230 */ /* 0x000fe20000004100 */
[----:B------:R-:W-:Y:S01]  /*7190*/  R2UR UR5, R207 ;  /* 0x00000000cf0572ca */ /* 0x000fe200000e0000 */
        /* <DEDUP_REMOVED lines=8> */
[----:B------:R-:W1:Y:S01]  /*7220*/  LDTM.x64 R4, tmem[UR4+0x40] ;  /* 0x00004004000479ee */ /* 0x000e620008340000 */
[--C-:B------:R-:W-:Y:S01]  /*7230*/  HADD2.F32 R0, -RZ, R2.reuse.H0_H0 ;  /* 0x20000002ff007230 */ /* 0x100fe20000004100 */
[----:B------:R-:W-:Y:S01]  /*7240*/  NOP ;  /* 0x0000000000007918 */ /* 0x000fe20000000000 */
[----:B------:R-:W-:Y:S01]  /*7250*/  HADD2.F32 R2, -RZ, R2.H1_H1 ;  /* 0x30000002ff027230 */ /* 0x000fe20000004100 */
[----:B------:R-:W-:Y:S01]  /*7260*/  UIADD3 UR5, UPT, UPT, UR5, 0xe0, URZ ;  /* 0x000000e005057890 */ /* 0x000fe2000fffe0ff */
[--C-:B------:R-:W-:Y:S01]  /*7270*/  HADD2.F32 R86, -RZ, R149.reuse.H1_H1 ;  /* 0x30000095ff567230 */ /* 0x100fe20000004100 */
[----:B------:R-:W-:Y:S01]  /*7280*/  F2FP.F16.E4M3.UNPACK_B R132, R161 ;  /* 0x000000a1ff84723e */ /* 0x000fe200020006ff */
[--C-:B------:R-:W-:Y:S01]  /*7290*/  HADD2.F32 R114, -RZ, R116.reuse.H0_H0 ;  /* 0x20000074ff727230 */ /* 0x100fe20000004100 */
[----:B------:R-:W-:Y:S01]  /*72a0*/  UPRMT UR5, UR37, 0x654, UR5 ;  /* 0x0000065425057896 */ /* 0x000fe20008000005 */
[----:B------:R-:W-:Y:S01]  /*72b0*/  HADD2.F32 R117, -RZ, R116.H1_H1 ;  /* 0x30000074ff757230 */ /* 0x000fe20000004100 */
[----:B------:R-:W-:Y:S01]  /*72c0*/  F2FP.F16.E4M3.UNPACK_B R136, R162 ;  /* 0x000000a2ff88723e */ /* 0x000fe200020006ff */
[--C-:B------:R-:W-:Y:S01]  /*72d0*/  HADD2.F32 R118, -RZ, R120.reuse.H0_H0 ;  /* 0x20000078ff767230 */ /* 0x100fe20000004100 */
[----:B------:R-:W-:Y:S01]  /*72e0*/  F2FP.F16.E4M3.UNPACK_B R152, R152.H1 ;  /* 0x00000098ff98723e */ /* 0x000fe200030006ff */
[----:B------:R-:W-:Y:S01]  /*72f0*/  HADD2.F32 R121, -RZ, R120.H1_H1 ;  /* 0x30000078ff797230 */ /* 0x000fe20000004100 */
[----:B------:R-:W-:Y:S01]  /*7300*/  F2FP.F16.E4M3.UNPACK_B R153, R153.H1 ;  /* 0x00000099ff99723e */ /* 0x000fe200030006ff */
[--C-:B------:R-:W-:Y:S01]  /*7310*/  HADD2.F32 R122, -RZ, R124.reuse.H0_H0 ;  /* 0x2000007cff7a7230 */ /* 0x100fe20000004100 */
[----:B------:R-:W-:Y:S01]  /*7320*/  F2FP.F16.E4M3.UNPACK_B R154, R154.H1 ;  /* 0x0000009aff9a723e */ /* 0x000fe200030006ff */
[----:B-1----:R-:W-:Y:S01]  /*7330*/  SYNCS.ARRIVE.TRANS64.RED.A1T0 RZ, [UR5], RZ ;  /* 0x000000ffffff79a7 */ /* 0x002fe20008100405 */
[----:B------:R-:W-:Y:S01]  /*7340*/  HADD2.F32 R125, -RZ, R124.H1_H1 ;  /* 0x3000007cff7d7230 */ /* 0x000fe20000004100 */
[----:B------:R-:W-:Y:S01]  /*7350*/  F2FP.F16.E4M3.UNPACK_B R155, R155.H1 ;  /* 0x0000009bff9b723e */ /* 0x000fe200030006ff */
[--C-:B------:R-:W-:Y:S01]  /*7360*/  HADD2.F32 R126, -RZ, R128.reuse.H0_H0 ;  /* 0x20000080ff7e7230 */ /* 0x100fe20000004100 */
[----:B------:R-:W-:Y:S01]  /*7370*/  F2FP.F16.E4M3.UNPACK_B R156, R156.H1 ;  /* 0x0000009cff9c723e */ /* 0x000fe200030006ff */
[----:B------:R-:W-:Y:S01]  /*7380*/  HADD2.F32 R129, -RZ, R128.H1_H1 ;  /* 0x30000080ff817230 */ /* 0x000fe20000004100 */
[----:B------:R-:W-:Y:S01]  /*7390*/  F2FP.F16.E4M3.UNPACK_B R157, R157.H1 ;  /* 0x0000009dff9d723e */ /* 0x000fe200030006ff */
[C---:B------:R-:W-:Y:S01]  /*73a0*/  FMUL R4, R78.reuse, R4 ;  /* 0x000000044e047220 */ /* 0x040fe20000400000 */
[C---:B------:R-:W-:Y:S01]  /*73b0*/  FMUL R5, R78.reuse, R5 ;  /* 0x000000054e057220 */ /* 0x040fe20000400000 */
[----:B------:R-:W-:Y:S02]  /*73c0*/  HADD2.F32 R3, -RZ, R148.H0_H0 ;  /* 0x20000094ff037230 */ /* 0x000fe40000004100 */
        /* <DEDUP_REMOVED lines=9> */
[C---:B------:R-:W-:Y:S01]  /*7460*/  FMUL R2, R78.reuse, R21 ;  /* 0x000000154e027220 */ /* 0x040fe20000400000 */
[C---:B------:R-:W-:Y:S01]  /*7470*/  FMUL R21, R78.reuse, R28 ;  /* 0x0000001c4e157220 */ /* 0x040fe20000400000 */
[----:B------:R-:W-:Y:S02]  /*7480*/  HADD2.F32 R130, -RZ, R132.H0_H0 ;  /* 0x20000084ff827230 */ /* 0x000fe40000004100 */
[C---:B------:R-:W-:Y:S01]  /*7490*/  FMUL R6, R78.reuse, R6 ;  /* 0x000000064e067220 */ /* 0x040fe20000400000 */
[----:B------:R-:W-:Y:S02]  /*74a0*/  HADD2.F32 R82, -RZ, R148.H1_H1 ;  /* 0x30000094ff527230 */ /* 0x000fe40000004100 */
[C---:B------:R-:W-:Y:S01]  /*74b0*/  FMUL R7, R78.reuse, R7 ;  /* 0x000000074e077220 */ /* 0x040fe20000400000 */
[----:B------:R-:W-:Y:S02]  /*74c0*/  HADD2.F32 R85, -RZ, R149.H0_H0 ;  /* 0x20000095ff557230 */ /* 0x000fe40000004100 */
[C---:B------:R-:W-:Y:S01]  /*74d0*/  FFMA R6, R81.reuse, R3, R6 ;  /* 0x0000000351067223 */ /* 0x040fe20000000006 */
[----:B------:R-:W-:Y:S02]  /*74e0*/  HADD2.F32 R133, -RZ, R132.H1_H1 ;  /* 0x30000084ff857230 */ /* 0x000fe40000004100 */
[C---:B------:R-:W-:Y:S01]  /*74f0*/  FFMA R7, R81.reuse, R82, R7 ;  /* 0x0000005251077223 */ /* 0x040fe20000000007 */
[C---:B------:R-:W-:Y:S01]  /*7500*/  FFMA R8, R81.reuse, R83, R8 ;  /* 0x0000005351087223 */ /* 0x040fe20000000008 */
[C---:B------:R-:W-:Y:S01]  /*7510*/  FFMA R9, R81.reuse, R84, R9 ;  /* 0x0000005451097223 */ /* 0x040fe20000000009 */
[--C-:B------:R-:W-:Y:S02]  /*7520*/  HADD2.F32 R82, -RZ, R138.reuse.H0_H0 ;  /* 0x2000008aff527230 */ /* 0x100fe40000004100 */
[C---:B------:R-:W-:Y:S01]  /*7530*/  FMUL R10, R78.reuse, R10 ;  /* 0x0000000a4e0a7220 */ /* 0x040fe20000400000 */
[----:B------:R-:W-:Y:S02]  /*7540*/  HADD2.F32 R83, -RZ, R138.H1_H1 ;  /* 0x3000008aff537230 */ /* 0x000fe40000004100 */
[C---:B------:R-:W-:Y:S01]  /*7550*/  FMUL R11, R78.reuse, R11 ;  /* 0x0000000b4e0b7220 */ /* 0x040fe20000400000 */
[----:B------:R-:W-:Y:S02]  /*7560*/  HADD2.F32 R89, -RZ, R150.H0_H0 ;  /* 0x20000096ff597230 */ /* 0x000fe40000004100 */
[C---:B------:R-:W-:Y:S01]  /*7570*/  FFMA R10, R81.reuse, R85, R10 ;  /* 0x00000055510a7223 */ /* 0x040fe2000000000a */
[--C-:B------:R-:W-:Y:S02]  /*7580*/  HADD2.F32 R134, -RZ, R136.reuse.H0_H0 ;  /* 0x20000088ff867230 */ /* 0x100fe40000004100 */
[C---:B------:R-:W-:Y:S01]  /*7590*/  FFMA R11, R81.reuse, R86, R11 ;  /* 0x00000056510b7223 */ /* 0x040fe2000000000b */
[C---:B------:R-:W-:Y:S01]  /*75a0*/  FFMA R12, R81.reuse, R87, R12 ;  /* 0x00000057510c7223 */ /* 0x040fe2000000000c */
[----:B------:R-:W-:Y:S01]  /*75b0*/  FFMA R13, R81, R88, R13 ;  /* 0x00000058510d7223 */ /* 0x000fe2000000000d */
[----:B------:R-:W-:Y:S01]  /*75c0*/  F2FP.SATFINITE.E4M3.F32.PACK_AB_MERGE_C R86, R7, R6, RZ ;  /* 0x000000060756723e */ /* 0x000fe200048070ff */
[C---:B------:R-:W-:Y:S01]  /*75d0*/  FMUL R7, R78.reuse, R24 ;  /* 0x000000184e077220 */ /* 0x040fe20000400000 */
[----:B------:R-:W-:Y:S01]  /*75e0*/  F2FP.SATFINITE.E4M3.F32.PACK_AB_MERGE_C R138, R11, R10, RZ ;  /* 0x0000000a0b8a723e */ /* 0x000fe200048070ff */
[C---:B------:R-:W-:Y:S01]  /*75f0*/  FMUL R10, R78.reuse, R25 ;  /* 0x000000194e0a7220 */ /* 0x040fe20000400000 */
[C---:B------:R-:W-:Y:S01]  /*7600*/  FMUL R25, R78.reuse, R32 ;  /* 0x000000204e197220 */ /* 0x040fe20000400000 */
[----:B------:R-:W-:Y:S02]  /*7610*/  HADD2.F32 R137, -RZ, R136.H1_H1 ;  /* 0x30000088ff897230 */ /* 0x000fe40000004100 */
[C---:B------:R-:W-:Y:S01]  /*7620*/  FMUL R14, R78.reuse, R14 ;  /* 0x0000000e4e0e7220 */ /* 0x040fe20000400000 */
[----:B------:R-:W-:Y:S02]  /*7630*/  HADD2.F32 R90, -RZ, R150.H1_H1 ;  /* 0x30000096ff5a7230 */ /* 0x000fe40000004100 */
[C---:B------:R-:W-:Y:S01]  /*7640*/  FMUL R15, R78.reuse, R15 ;  /* 0x0000000f4e0f7220 */ /* 0x040fe20000400000 */
[--C-:B------:R-:W-:Y:S02]  /*7650*/  HADD2.F32 R93, -RZ, R151.reuse.H0_H0 ;  /* 0x20000097ff5d7230 */ /* 0x100fe40000004100 */
[C---:B------:R-:W-:Y:S01]  /*7660*/  FFMA R14, R81.reuse, R89, R14 ;  /* 0x00000059510e7223 */ /* 0x040fe2000000000e */
[----:B------:R-:W-:Y:S02]  /*7670*/  HADD2.F32 R94, -RZ, R151.H1_H1 ;  /* 0x30000097ff5e7230 */ /* 0x000fe40000004100 */
[C---:B------:R-:W-:Y:S01]  /*7680*/  FFMA R15, R81.reuse, R90, R15 ;  /* 0x0000005a510f7223 */ /* 0x040fe2000000000f */
[C---:B------:R-:W-:Y:S01]  /*7690*/  FFMA R16, R81.reuse, R91, R16 ;  /* 0x0000005b51107223 */ /* 0x040fe20000000010 */
[----:B------:R-:W-:Y:S01]  /*76a0*/  FFMA R17, R81, R92, R17 ;  /* 0x0000005c51117223 */ /* 0x000fe20000000011 */
[C---:B------:R-:W-:Y:S01]  /*76b0*/  FMUL R18, R78.reuse, R18 ;  /* 0x000000124e127220 */ /* 0x040fe20000400000 */
[C---:B------:R-:W-:Y:S01]  /*76c0*/  FMUL R19, R78.reuse, R19 ;  /* 0x000000134e137220 */ /* 0x040fe20000400000 */
[--C-:B------:R-:W-:Y:S01]  /*76d0*/  HADD2.F32 R96, -RZ, R152.reuse.H0_H0 ;  /* 0x20000098ff607230 */ /* 0x100fe20000004100 */
[----:B------:R-:W-:Y:S01]  /*76e0*/  F2FP.SATFINITE.E4M3.F32.PACK_AB_MERGE_C R14, R15, R14, RZ ;  /* 0x0000000e0f0e723e */ /* 0x000fe200048070ff */
[C---:B------:R-:W-:Y:S01]  /*76f0*/  FFMA R18, R81.reuse, R93, R18 ;  /* 0x0000005d51127223 */ /* 0x040fe20000000012 */
[C---:B------:R-:W-:Y:S01]  /*7700*/  FFMA R19, R81.reuse, R94, R19 ;  /* 0x0000005e51137223 */ /* 0x040fe20000000013 */
[C---:B------:R-:W-:Y:S01]  /*7710*/  FFMA R0, R81.reuse, R95, R0 ;  /* 0x0000005f51007223 */ /* 0x040fe20000000000 */
[----:B------:R-:W-:Y:S01]  /*7720*/  FFMA R2, R81, R97, R2 ;  /* 0x0000006151027223 */ /* 0x000fe20000000002 */
[----:B------:R-:W-:Y:S02]  /*7730*/  HADD2.F32 R99, -RZ, R152.H1_H1 ;  /* 0x30000098ff637230 */ /* 0x000fe40000004100 */
[C---:B------:R-:W-:Y:S01]  /*7740*/  FMUL R3, R78.reuse, R22 ;  /* 0x000000164e037220 */ /* 0x040fe20000400000 */
[----:B------:R-:W-:Y:S01]  /*7750*/  F2FP.SATFINITE.E4M3.F32.PACK_AB_MERGE_C R18, R19, R18, RZ ;  /* 0x000000121312723e */ /* 0x000fe200048070ff */
[C---:B------:R-:W-:Y:S01]  /*7760*/  FMUL R22, R78.reuse, R29 ;  /* 0x0000001d4e167220 */ /* 0x040fe20000400000 */
[C---:B------:R-:W-:Y:S01]  /*7770*/  FMUL R29, R78.reuse, R36 ;  /* 0x000000244e1d7220 */ /* 0x040fe20000400000 */
[C---:B------:R-:W-:Y:S01]  /*7780*/  FFMA R3, R81.reuse, R96, R3 ;  /* 0x0000006051037223 */ /* 0x040fe20000000003 */
[C---:B------:R-:W-:Y:S01]  /*7790*/  FMUL R6, R78.reuse, R23 ;  /* 0x000000174e067220 */ /* 0x040fe20000400000 */
[--C-:B------:R-:W-:Y:S02]  /*77a0*/  HADD2.F32 R100, -RZ, R153.reuse.H0_H0 ;  /* 0x20000099ff647230 */ /* 0x100fe40000004100 */
[C---:B------:R-:W-:Y:S01]  /*77b0*/  FMUL R11, R78.reuse, R26 ;  /* 0x0000001a4e0b7220 */ /* 0x040fe20000400000 */
[----:B------:R-:W-:Y:S02]  /*77c0*/  HADD2.F32 R103, -RZ, R153.H1_H1 ;  /* 0x30000099ff677230 */ /* 0x000fe40000004100 */
[C---:B------:R-:W-:Y:S01]  /*77d0*/  FFMA R6, R81.reuse, R99, R6 ;  /* 0x0000006351067223 */ /* 0x040fe20000000006 */
[C---:B------:R-:W-:Y:S01]  /*77e0*/  FFMA R7, R81.reuse, R98, R7 ;  /* 0x0000006251077223 */ /* 0x040fe20000000007 */
[C---:B------:R-:W-:Y:S01]  /*77f0*/  FFMA R10, R81.reuse, R101, R10 ;  /* 0x00000065510a7223 */ /* 0x040fe2000000000a */
[C---:B------:R-:W-:Y:S01]  /*7800*/  FFMA R11, R81.reuse, R100, R11 ;  /* 0x00000064510b7223 */ /* 0x040fe2000000000b */
[----:B------:R-:W-:Y:S01]  /*7810*/  FMUL R26, R78, R33 ;  /* 0x000000214e1a7220 */ /* 0x000fe20000400000 */
[----:B------:R-:W-:Y:S01]  /*7820*/  F2FP.SATFINITE.E4M3.F32.PACK_AB_MERGE_C R3, R6, R3, RZ ;  /* 0x000000030603723e */ /* 0x000fe200048070ff */
[C---:B------:R-:W-:Y:S01]  /*7830*/  FMUL R33, R78.reuse, R40 ;  /* 0x000000284e217220 */ /* 0x040fe20000400000 */
        /* <DEDUP_REMOVED lines=8> */
[C---:B------:R-:W-:Y:S01]  /*78c0*/  FMUL R30, R78.reuse, R37 ;  /* 0x000000254e1e7220 */ /* 0x040fe20000400000 */
[C---:B------:R-:W-:Y:S01]  /*78d0*/  FMUL R37, R78.reuse, R44 ;  /* 0x0000002c4e257220 */ /* 0x040fe20000400000 */
[C---:B------:R-:W-:Y:S01]  /*78e0*/  FMUL R24, R78.reuse, R31 ;  /* 0x0000001f4e187220 */ /* 0x040fe20000400000 */
[----:B------:R-:W-:Y:S01]  /*78f0*/  F2FP.F16.E4M3.UNPACK_B R158, R158.H1 ;  /* 0x0000009eff9e723e */ /* 0x000fe200030006ff */
[--C-:B------:R-:W-:Y:S02]  /*7900*/  HADD2.F32 R108, -RZ, R155.reuse.H0_H0 ;  /* 0x2000009bff6c7230 */ /* 0x100fe40000004100 */
[----:B------:R-:W-:Y:S01]  /*7910*/  FMUL R27, R78, R34 ;  /* 0x000000224e1b7220 */ /* 0x000fe20000400000 */
[----:B------:R-:W-:Y:S02]  /*7920*/  HADD2.F32 R111, -RZ, R155.H1_H1 ;  /* 0x3000009bff6f7230 */ /* 0x000fe40000004100 */
[C---:B------:R-:W-:Y:S01]  /*7930*/  FFMA R24, R81.reuse, R107, R24 ;  /* 0x0000006b51187223 */ /* 0x040fe20000000018 */
[----:B------:R-:W-:Y:S01]  /*7940*/  F2FP.F16.E4M3.UNPACK_B R159, R159.H1 ;  /* 0x0000009fff9f723e */ /* 0x000fe200030006ff */
[C---:B------:R-:W-:Y:S01]  /*7950*/  FFMA R25, R81.reuse, R106, R25 ;  /* 0x0000006a51197223 */ /* 0x040fe20000000019 */
[C---:B------:R-:W-:Y:S01]  /*7960*/  FFMA R26, R81.reuse, R109, R26 ;  /* 0x0000006d511a7223 */ /* 0x040fe2000000001a */
[----:B------:R-:W-:Y:S01]  /*7970*/  F2FP.F16.E4M3.UNPACK_B R160, R160.H1 ;  /* 0x000000a0ffa0723e */ /* 0x000fe200030006ff */
[C---:B------:R-:W-:Y:S01]  /*7980*/  FFMA R27, R81.reuse, R108, R27 ;  /* 0x0000006c511b7223 */ /* 0x040fe2000000001b */
[----:B------:R-:W-:Y:S01]  /*7990*/  F2FP.SATFINITE.E4M3.F32.PACK_AB_MERGE_C R6, R24, R23, RZ ;  /* 0x000000171806723e */ /* 0x000fe200048070ff */
[C---:B------:R-:W-:Y:S01]  /*79a0*/  FMUL R34, R78.reuse, R41 ;  /* 0x000000294e227220 */ /* 0x040fe20000400000 */
[C---:B------:R-:W-:Y:S01]  /*79b0*/  FMUL R41, R78.reuse, R48 ;  /* 0x000000304e297220 */ /* 0x040fe20000400000 */
[----:B------:R-:W-:Y:S01]  /*79c0*/  FMUL R28, R78, R35 ;  /* 0x000000234e1c7220 */ /* 0x000fe20000400000 */
[----:B------:R-:W-:Y:S01]  /*79d0*/  F2FP.F16.E4M3.UNPACK_B R161, R161.H1 ;  /* 0x000000a1ffa1723e */ /* 0x000fe200030006ff */
[--C-:B------:R-:W-:Y:S01]  /*79e0*/  HADD2.F32 R112, -RZ, R156.reuse.H0_H0 ;  /* 0x2000009cff707230 */ /* 0x100fe20000004100 */
[----:B------:R-:W-:Y:S01]  /*79f0*/  F2FP.SATFINITE.E4M3.F32.PACK_AB_MERGE_C R6, R22, R21, R6 ;  /* 0x000000151606723e */ /* 0x000fe20004807006 */
[C---:B------:R-:W-:Y:S01]  /*7a00*/  FFMA R28, R81.reuse, R111, R28 ;  /* 0x0000006f511c7223 */ /* 0x040fe2000000001c */
[C---:B------:R-:W-:Y:S01]  /*7a10*/  FFMA R29, R81.reuse, R110, R29 ;  /* 0x0000006e511d7223 */ /* 0x040fe2000000001d */
[C---:B------:R-:W-:Y:S01]  /*7a20*/  FFMA R30, R81.reuse, R113, R30 ;  /* 0x00000071511e7223 */ /* 0x040fe2000000001e */
[----:B------:R-:W-:Y:S02]  /*7a30*/  HADD2.F32 R115, -RZ, R156.H1_H1 ;  /* 0x3000009cff737230 */ /* 0x000fe40000004100 */
[C---:B------:R-:W-:Y:S01]  /*7a40*/  FMUL R31, R78.reuse, R38 ;  /* 0x000000264e1f7220 */ /* 0x040fe20000400000 */
[----:B------:R-:W-:Y:S01]  /*7a50*/  F2FP.F16.E4M3.UNPACK_B R162, R162.H1 ;  /* 0x000000a2ffa2723e */ /* 0x000fe200030006ff */
[C---:B------:R-:W-:Y:S01]  /*7a60*/  FMUL R38, R78.reuse, R45 ;  /* 0x0000002d4e267220 */ /* 0x040fe20000400000 */
[C---:B------:R-:W-:Y:S01]  /*7a70*/  FMUL R45, R78.reuse, R52 ;  /* 0x000000344e2d7220 */ /* 0x040fe20000400000 */
[----:B------:R-:W-:Y:S01]  /*7a80*/  F2FP.F16.E4M3.UNPACK_B R163, R163.H1 ;  /* 0x000000a3ffa3723e */ /* 0x000fe200030006ff */
[----:B------:R-:W-:Y:S01]  /*7a90*/  FFMA R31, R81, R112, R31 ;  /* 0x00000070511f7223 */ /* 0x000fe2000000001f */
[----:B------:R-:W-:Y:S01]  /*7aa0*/  FMUL R52, R78, R59 ;  /* 0x0000003b4e347220 */ /* 0x000fe20000400000 */
[----:B------:R-:W-:Y:S01]  /*7ab0*/  IADD3 R76, PT, PT, R76, 0x1, RZ ;  /* 0x000000014c4c7810 */ /* 0x000fe20007ffe0ff */
[C---:B------:R-:W-:Y:S01]  /*7ac0*/  FMUL R59, R78.reuse, R66 ;  /* 0x000000424e3b7220 */ /* 0x040fe20000400000 */
[----:B------:R-:W-:Y:S01]  /*7ad0*/  F2FP.SATFINITE.E4M3.F32.PACK_AB_MERGE_C R66, R13, R12, R14 ;  /* 0x0000000c0d42723e */ /* 0x000fe2000480700e */
[C---:B------:R-:W-:Y:S01]  /*7ae0*/  FMUL R32, R78.reuse, R39 ;  /* 0x000000274e207220 */ /* 0x040fe20000400000 */
[--C-:B------:R-:W-:Y:S02]  /*7af0*/  HADD2.F32 R116, -RZ, R157.reuse.H0_H0 ;  /* 0x2000009dff747230 */ /* 0x100fe40000004100 */
[C---:B------:R-:W-:Y:S01]  /*7b00*/  FMUL R35, R78.reuse, R42 ;  /* 0x0000002a4e237220 */ /* 0x040fe20000400000 */
[----:B------:R-:W-:Y:S02]  /*7b10*/  HADD2.F32 R119, -RZ, R157.H1_H1 ;  /* 0x3000009dff777230 */ /* 0x000fe40000004100 */
[C---:B------:R-:W-:Y:S01]  /*7b20*/  FFMA R32, R81.reuse, R115, R32 ;  /* 0x0000007351207223 */ /* 0x040fe20000000020 */
[----:B------:R-:W-:Y:S01]  /*7b30*/  FMUL R36, R78, R43 ;  /* 0x0000002b4e247220 */ /* 0x000fe20000400000 */
[C---:B------:R-:W-:Y:S01]  /*7b40*/  FFMA R33, R81.reuse, R114, R33 ;  /* 0x0000007251217223 */ /* 0x040fe20000000021 */
[C---:B------:R-:W-:Y:S01]  /*7b50*/  FFMA R34, R81.reuse, R117, R34 ;  /* 0x0000007551227223 */ /* 0x040fe20000000022 */
[--C-:B------:R-:W-:Y:S01]  /*7b60*/  HADD2.F32 R120, -RZ, R158.reuse.H0_H0 ;  /* 0x2000009eff787230 */ /* 0x100fe20000004100 */
[----:B------:R-:W-:Y:S01]  /*7b70*/  F2FP.SATFINITE.E4M3.F32.PACK_AB_MERGE_C R32, R32, R31, RZ ;  /* 0x0000001f2020723e */ /* 0x000fe200048070ff */
[C---:B------:R-:W-:Y:S01]  /*7b80*/  FFMA R35, R81.reuse, R116, R35 ;  /* 0x0000007451237223 */ /* 0x040fe20000000023 */
[----:B------:R-:W-:Y:S02]  /*7b90*/  HADD2.F32 R123, -RZ, R158.H1_H1 ;  /* 0x3000009eff7b7230 */ /* 0x000fe40000004100 */
[----:B------:R-:W-:Y:S01]  /*7ba0*/  FMUL R39, R78, R46 ;  /* 0x0000002e4e277220 */ /* 0x000fe20000400000 */
[----:B------:R-:W-:Y:S01]  /*7bb0*/  F2FP.SATFINITE.E4M3.F32.PACK_AB_MERGE_C R32, R30, R29, R32 ;  /* 0x0000001d1e20723e */ /* 0x000fe20004807020 */
[C---:B------:R-:W-:Y:S01]  /*7bc0*/  FFMA R36, R81.reuse, R119, R36 ;  /* 0x0000007751247223 */ /* 0x040fe20000000024 */
[C---:B------:R-:W-:Y:S01]  /*7bd0*/  FMUL R40, R78.reuse, R47 ;  /* 0x0000002f4e287220 */ /* 0x040fe20000400000 */
[C---:B------:R-:W-:Y:S01]  /*7be0*/  FFMA R37, R81.reuse, R118, R37 ;  /* 0x0000007651257223 */ /* 0x040fe20000000025 */
[C---:B------:R-:W-:Y:S01]  /*7bf0*/  FFMA R38, R81.reuse, R121, R38 ;  /* 0x0000007951267223 */ /* 0x040fe20000000026 */
[C---:B------:R-:W-:Y:S01]  /*7c00*/  FMUL R42, R78.reuse, R49 ;  /* 0x000000314e2a7220 */ /* 0x040fe20000400000 */
[--C-:B------:R-:W-:Y:S02]  /*7c10*/  HADD2.F32 R124, -RZ, R159.reuse.H0_H0 ;  /* 0x2000009fff7c7230 */ /* 0x100fe40000004100 */
[C---:B------:R-:W-:Y:S01]  /*7c20*/  FFMA R39, R81.reuse, R120, R39 ;  /* 0x0000007851277223 */ /* 0x040fe20000000027 */
[----:B------:R-:W-:Y:S02]  /*7c30*/  HADD2.F32 R127, -RZ, R159.H1_H1 ;  /* 0x3000009fff7f7230 */ /* 0x000fe40000004100 */
[C---:B------:R-:W-:Y:S01]  /*7c40*/  FMUL R43, R78.reuse, R50 ;  /* 0x000000324e2b7220 */ /* 0x040fe20000400000 */
[C---:B------:R-:W-:Y:S01]  /*7c50*/  FFMA R40, R81.reuse, R123, R40 ;  /* 0x0000007b51287223 */ /* 0x040fe20000000028 */
[C---:B------:R-:W-:Y:S01]  /*7c60*/  FMUL R44, R78.reuse, R51 ;  /* 0x000000334e2c7220 */ /* 0x040fe20000400000 */
[C---:B------:R-:W-:Y:S01]  /*7c70*/  FFMA R41, R81.reuse, R122, R41 ;  /* 0x0000007a51297223 */ /* 0x040fe20000000029 */
[C---:B------:R-:W-:Y:S01]  /*7c80*/  FMUL R50, R78.reuse, R57 ;  /* 0x000000394e327220 */ /* 0x040fe20000400000 */
[C---:B------:R-:W-:Y:S01]  /*7c90*/  FMUL R57, R78.reuse, R64 ;  /* 0x000000404e397220 */ /* 0x040fe20000400000 */
[----:B------:R-:W-:Y:S01]  /*7ca0*/  FFMA R42, R81, R125, R42 ;  /* 0x0000007d512a7223 */ /* 0x000fe2000000002a */
[C---:B------:R-:W-:Y:S01]  /*7cb0*/  FMUL R46, R78.reuse, R53 ;  /* 0x000000354e2e7220 */ /* 0x040fe20000400000 */
[--C-:B------:R-:W-:Y:S01]  /*7cc0*/  HADD2.F32 R128, -RZ, R160.reuse.H0_H0 ;  /* 0x200000a0ff807230 */ /* 0x100fe20000004100 */
[----:B------:R-:W-:Y:S01]  /*7cd0*/  F2FP.SATFINITE.E4M3.F32.PACK_AB_MERGE_C R64, R5, R4, R86 ;  /* 0x000000040540723e */ /* 0x000fe20004807056 */
[C---:B------:R-:W-:Y:S01]  /*7ce0*/  FMUL R51, R78.reuse, R58 ;  /* 0x0000003a4e337220 */ /* 0x040fe20000400000 */
[C---:B------:R-:W-:Y:S01]  /*7cf0*/  FMUL R53, R78.reuse, R60 ;  /* 0x0000003c4e357220 */ /* 0x040fe20000400000 */
[C---:B------:R-:W-:Y:S01]  /*7d00*/  FFMA R43, R81.reuse, R124, R43 ;  /* 0x0000007c512b7223 */ /* 0x040fe2000000002b */
[----:B------:R-:W-:Y:S02]  /*7d10*/  HADD2.F32 R131, -RZ, R160.H1_H1 ;  /* 0x300000a0ff837230 */ /* 0x000fe40000004100 */
[C---:B------:R-:W-:Y:S01]  /*7d20*/  FMUL R47, R78.reuse, R54 ;  /* 0x000000364e2f7220 */ /* 0x040fe20000400000 */
[C---:B------:R-:W-:Y:S01]  /*7d30*/  FMUL R58, R78.reuse, R65 ;  /* 0x000000414e3a7220 */ /* 0x040fe20000400000 */
[----:B------:R-:W-:Y:S01]  /*7d40*/  FMUL R60, R78, R67 ;  /* 0x000000434e3c7220 */ /* 0x000fe20000400000 */
[----:B------:R-:W-:Y:S01]  /*7d50*/  F2FP.SATFINITE.E4M3.F32.PACK_AB_MERGE_C R5, R20, R11, RZ ;  /* 0x0000000b1405723e */ /* 0x000fe200048070ff */
[----:B------:R-:W-:Y:S01]  /*7d60*/  FFMA R44, R81, R127, R44 ;  /* 0x0000007f512c7223 */ /* 0x000fe2000000002c */
[C---:B------:R-:W-:Y:S01]  /*7d70*/  FMUL R48, R78.reuse, R55 ;  /* 0x000000374e307220 */ /* 0x040fe20000400000 */
[----:B------:R-:W-:Y:S01]  /*7d80*/  F2FP.SATFINITE.E4M3.F32.PACK_AB_MERGE_C R65, R9, R8, R138 ;  /* 0x000000080941723e */ /* 0x000fe2000480708a */
[----:B------:R-:W-:Y:S01]  /*7d90*/  FFMA R45, R81, R126, R45 ;  /* 0x0000007e512d7223 */ /* 0x000fe2000000002d */
[----:B------:R-:W-:Y:S01]  /*7da0*/  F2FP.SATFINITE.E4M3.F32.PACK_AB_MERGE_C R67, R17, R16, R18 ;  /* 0x000000101143723e */ /* 0x000fe20004807012 */
[----:B------:R-:W-:Y:S01]  /*7db0*/  FMUL R49, R78, R56 ;  /* 0x000000384e317220 */ /* 0x000fe20000400000 */
[C---:B------:R-:W-:Y:S01]  /*7dc0*/  FFMA R46, R81.reuse, R129, R46 ;  /* 0x00000081512e7223 */ /* 0x040fe2000000002e */
[--C-:B------:R-:W-:Y:S02]  /*7dd0*/  HADD2.F32 R132, -RZ, R161.reuse.H0_H0 ;  /* 0x200000a1ff847230 */ /* 0x100fe40000004100 */
[C---:B------:R-:W-:Y:S01]  /*7de0*/  FFMA R47, R81.reuse, R128, R47 ;  /* 0x00000080512f7223 */ /* 0x040fe2000000002f */
[----:B------:R1:W-:Y:S01]  /*7df0*/  STS.128 [R172+UR49+0x6200], R64 ;  /* 0x00620040ac007988 */ /* 0x0003e20008000c31 */
[----:B------:R-:W-:Y:S01]  /*7e00*/  HADD2.F32 R135, -RZ, R161.H1_H1 ;  /* 0x300000a1ff877230 */ /* 0x000fe20000004100 */
[----:B------:R-:W-:Y:S01]  /*7e10*/  F2FP.SATFINITE.E4M3.F32.PACK_AB_MERGE_C R5, R10, R7, R5 ;  /* 0x000000070a05723e */ /* 0x000fe20004807005 */
[C---:B------:R-:W-:Y:S01]  /*7e20*/  FFMA R48, R81.reuse, R131, R48 ;  /* 0x0000008351307223 */ /* 0x040fe20000000030 */
[----:B------:R-:W-:Y:S01]  /*7e30*/  F2FP.SATFINITE.E4M3.F32.PACK_AB_MERGE_C R7, R28, R27, RZ ;  /* 0x0000001b1c07723e */ /* 0x000fe200048070ff */
        /* <DEDUP_REMOVED lines=8> */
[----:B------:R-:W-:Y:S01]  /*7ec0*/  FMUL R56, R78, R63 ;  /* 0x0000003f4e387220 */ /* 0x000fe20000400000 */
[----:B------:R-:W-:Y:S01]  /*7ed0*/  F2FP.SATFINITE.E4M3.F32.PACK_AB_MERGE_C R4, R2, R0, R3 ;  /* 0x000000000204723e */ /* 0x000fe20004807003 */
[C---:B------:R-:W-:Y:S01]  /*7ee0*/  FFMA R53, R81.reuse, R134, R53 ;  /* 0x0000008651357223 */ /* 0x040fe20000000035 */
[----:B------:R-:W-:Y:S01]  /*7ef0*/  F2FP.SATFINITE.E4M3.F32.PACK_AB_MERGE_C R7, R26, R25, R7 ;  /* 0x000000191a07723e */ /* 0x000fe20004807007 */
[C---:B------:R-:W-:Y:S01]  /*7f00*/  FFMA R54, R81.reuse, R137, R54 ;  /* 0x0000008951367223 */ /* 0x040fe20000000036 */
[--C-:B------:R-:W-:Y:S02]  /*7f10*/  HADD2.F32 R84, -RZ, R163.reuse.H0_H0 ;  /* 0x200000a3ff547230 */ /* 0x100fe40000004100 */
[C---:B------:R-:W-:Y:S01]  /*7f20*/  FFMA R55, R81.reuse, R136, R55 ;  /* 0x0000008851377223 */ /* 0x040fe20000000037 */
[----:B------:R-:W-:Y:S01]  /*7f30*/  HADD2.F32 R85, -RZ, R163.H1_H1 ;  /* 0x300000a3ff557230 */ /* 0x000fe20000004100 */
[----:B------:R1:W-:Y:S01]  /*7f40*/  STS.128 [R204+0x6010], R4 ;  /* 0x00601004cc007388 */ /* 0x0003e20000000c00 */
[----:B------:R-:W-:Y:S01]  /*7f50*/  F2FP.SATFINITE.E4M3.F32.PACK_AB_MERGE_C R35, R36, R35, RZ ;  /* 0x000000232423723e */ /* 0x000fe200048070ff */
[C---:B------:R-:W-:Y:S01]  /*7f60*/  FFMA R56, R81.reuse, R139, R56 ;  /* 0x0000008b51387223 */ /* 0x040fe20000000038 */
[----:B------:R-:W-:Y:S01]  /*7f70*/  F2FP.SATFINITE.E4M3.F32.PACK_AB_MERGE_C R39, R40, R39, RZ ;  /* 0x000000272827723e */ /* 0x000fe200048070ff */
[C---:B------:R-:W-:Y:S01]  /*7f80*/  FFMA R57, R81.reuse, R82, R57 ;  /* 0x0000005251397223 */ /* 0x040fe20000000039 */
[----:B------:R-:W-:Y:S01]  /*7f90*/  F2FP.SATFINITE.E4M3.F32.PACK_AB_MERGE_C R43, R44, R43, RZ ;  /* 0x0000002b2c2b723e */ /* 0x000fe200048070ff */
[C---:B------:R-:W-:Y:S01]  /*7fa0*/  FFMA R58, R81.reuse, R83, R58 ;  /* 0x00000053513a7223 */ /* 0x040fe2000000003a */
[C---:B------:R-:W-:Y:S01]  /*7fb0*/  FFMA R59, R81.reuse, R84, R59 ;  /* 0x00000054513b7223 */ /* 0x040fe2000000003b */
[----:B------:R-:W-:Y:S01]  /*7fc0*/  F2FP.SATFINITE.E4M3.F32.PACK_AB_MERGE_C R33, R34, R33, R35 ;  /* 0x000000212221723e */ /* 0x000fe20004807023 */
        /* <DEDUP_REMOVED lines=11> */
[----:B------:R-:W-:Y:S05]  /*8080*/  F2FP.SATFINITE.E4M3.F32.PACK_AB_MERGE_C R51, R58, R57, R59 ;  /* 0x000000393a33723e */ /* 0x000fea000480703b */
        /* <DEDUP_REMOVED lines=9> */
[----:B------:R-:W-:Y:S02]  /*8120*/  UIADD3 UR8, UP0, UPT, UR52, 0x680, URZ ;  /* 0x0000068034087890 */ /* 0x000fe4000ff1e0ff */
[----:B------:R-:W-:Y:S02]  /*8130*/  UIADD3 UR5, UPT, UPT, UR41, 0x40, URZ ;  /* 0x0000004029057890 */ /* 0x000fe4000fffe0ff */
[----:B------:R-:W-:Y:S02]  /*8140*/  UIADD3 UR4, UPT, UPT, UR49, 0x6200, URZ ;  /* 0x0000620031047890 */ /* 0x000fe4000fffe0ff */
[----:B------:R-:W-:Y:S01]  /*8150*/  UIADD3.X UR9, UPT, UPT, URZ, UR53, URZ, UP0, !UPT ;  /* 0x00000035ff097290 */ /* 0x000fe200087fe4ff */
[----:B------:R-:W-:Y:S01]  /*8160*/  UMOV UR6, UR42 ;  /* 0x0000002a00067c82 */ /* 0x000fe20008000000 */
[----:B------:R-:W-:Y:S07]  /*8170*/  UMOV UR7, UR36 ;  /* 0x0000002400077c82 */ /* 0x000fee0008000000 */
[----:B------:R2:W-:Y:S01]  /*8180*/  UTMASTG.3D [UR4], [UR8] ;  /* 0x00000004080073b5 */ /* 0x0005e20008010000 */
[----:B------:R0:W-:Y:S01]  /*8190*/  UTMACMDFLUSH ;  /* 0x00000000000079b7 */ /* 0x0001e20000000000 */
[----:B--2---:R-:W-:Y:S04]  /*81a0*/  DEPBAR.LE SB0, 0x1 ;  /* 0x000080400000791a */ /* 0x004fe80000000000 */
.L_x_107:
[----:B------:R-:W-:Y:S05]  /*81b0*/  BSYNC.RECONVERGENT B0 ;  /* 0x0000000000007941 */ /* 0x000fea0003800200 */
.L_x_106:
[----:B------:R-:W-:Y:S01]  /*81c0*/  BAR.SYNC.DEFER_BLOCKING 0x1, 0x80 ;  /* 0x0042000000007b1d */ /* 0x000fe20000010000 */
[----:B------:R-:W-:Y:S01]  /*81d0*/  ISETP.NE.AND P2, PT, R194, RZ, PT ;  /* 0x000000ffc200720c */ /* 0x000fe20003f45270 */
[----:B------:R-:W-:Y:S01]  /*81e0*/  IMAD.IADD R20, R75, 0x1, R147 ;  /* 0x000000014b147824 */ /* 0x000fe200078e0293 */
[----:B------:R-:W-:Y:S01]  /*81f0*/  ISETP.NE.AND P0, PT, R195, 0x2, PT ;  /* 0x00000002c300780c */ /* 0x000fe20003f05270 */
[----:B------:R-:W-:Y:S01]  /*8200*/  IMAD.IADD R21, R77, 0x1, R170 ;  /* 0x000000014d157824 */ /* 0x000fe200078e02aa */
[----:B------:R-:W-:Y:S02]  /*8210*/  ISETP.NE.AND P1, PT, R76, 0x4, PT ;  /* 0x000000044c00780c */ /* 0x000fe40003f25270 */
[----:B------:R-:W-:Y:S02]  /*8220*/  SEL R3, RZ, 0x1, P0 ;  /* 0x00000001ff037807 */ /* 0x000fe40000000000 */
[----:B------:R-:W-:Y:S02]  /*8230*/  SEL R0, RZ, 0x1, P1 ;  /* 0x00000001ff007807 */ /* 0x000fe40000800000 */
[----:B------:R-:W-:Y:S02]  /*8240*/  LOP3.LUT R182, R182, R3, RZ, 0x3c, !PT ;  /* 0x00000003b6b67212 */ /* 0x000fe400078e3cff */
[----:B------:R-:W-:Y:S02]  /*8250*/  LOP3.LUT R183, R183, R0, RZ, 0x3c, !PT ;  /* 0x00000000b7b77212 */ /* 0x000fe400078e3cff */
[----:B------:R-:W-:Y:S02]  /*8260*/  @P2 R2UR UR36, R179 ;  /* 0x00000000b32422ca */ /* 0x000fe400000e0000 */
[----:B------:R-:W-:Y:S02]  /*8270*/  SEL R195, R195, RZ, P0 ;  /* 0x000000ffc3c37207 */ /* 0x000fe40000000000 */
[----:B------:R-:W-:Y:S01]  /*8280*/  SEL R76, R76, RZ, P1 ;  /* 0x000000ff4c4c7207 */ /* 0x000fe20000800000 */
[----:B------:R-:W-:Y:S10]  /*8290*/  @P2 BRA `(.L_x_108) ;  /* 0xffffffc400bc2947 */ /* 0x000ff4000383ffff */
[----:B------:R-:W-:Y:S05]  /*82a0*/  EXIT ;  /* 0x000000000000794d */ /* 0x000fea0003800000 */
.L_x_19:
[----:B--2---:R2:W1:Y:S02]  /*82b0*/  SYNCS.PHASECHK.TRANS64.TRYWAIT P0, [R3+URZ+0x110], R2 ;  /* 0x00011002030075a7 */ /* 0x00446400080011ff */
[----:B-1----:R-:W-:Y:S05]  /*82c0*/  @!P0 NANOSLEEP.SYNCS 0x989680 ;  /* 0x009896800000895d */ /* 0x002fea0003900000 */
[----:B------:R-:W1:Y:S02]  /*82d0*/  @!P0 SYNCS.PHASECHK.TRANS64 P0, [R3+URZ+0x110], R2 ;  /* 0x00011002030085a7 */ /* 0x000e6400080010ff */
[----:B-1----:R-:W-:Y:S05]  /*82e0*/  @!P0 BRA `(.L_x_19) ;  /* 0xfffffffc00f08947 */ /* 0x002fea000383ffff */
[----:B------:R-:W-:Y:S05]  /*82f0*/  BRA `(.L_x_109) ;  /* 0xffffff9000c07947 */ /* 0x000fea000383ffff */
.L_x_22:
[----:B-1----:R-:W-:-:S07]  /*8300*/  MOV R2, UR33 ;  /* 0x0000002100027c02 */ /* 0x002fce0008000f00 */
.L_x_110:
[----:B-1----:R1:W2:Y:S02]  /*8310*/  SYNCS.PHASECHK.TRANS64.TRYWAIT P0, [R2+URZ+0x38], R5 ;  /* 0x00003805020075a7 */ /* 0x0022a400080011ff */
[----:B--2---:R-:W-:Y:S05]  /*8320*/  @!P0 NANOSLEEP.SYNCS 0x989680 ;  /* 0x009896800000895d */ /* 0x004fea0003900000 */
[----:B------:R-:W2:Y:S02]  /*8330*/  @!P0 SYNCS.PHASECHK.TRANS64 P0, [R2+URZ+0x38], R5 ;  /* 0x00003805020085a7 */ /* 0x000ea400080010ff */
[----:B--2---:R-:W-:Y:S05]  /*8340*/  @!P0 BRA `(.L_x_110) ;  /* 0xfffffffc00f08947 */ /* 0x004fea000383ffff */
[----:B------:R-:W-:Y:S05]  /*8350*/  BRA `(.L_x_21) ;  /* 0xffffff9400107947 */ /* 0x000fea000383ffff */
.L_x_28:
[----:B-1----:R-:W-:-:S07]  /*8360*/  MOV R2, UR17 ;  /* 0x0000001100027c02 */ /* 0x002fce0008000f00 */
.L_x_111:
[----:B-1----:R1:W2:Y:S02]  /*8370*/  SYNCS.PHASECHK.TRANS64.TRYWAIT P0, [R2+URZ+0x38], R5 ;  /* 0x00003805020075a7 */ /* 0x0022a400080011ff */
[----:B--2---:R-:W-:Y:S05]  /*8380*/  @!P0 NANOSLEEP.SYNCS 0x989680 ;  /* 0x009896800000895d */ /* 0x004fea0003900000 */
[----:B------:R-:W2:Y:S02]  /*8390*/  @!P0 SYNCS.PHASECHK.TRANS64 P0, [R2+URZ+0x38], R5 ;  /* 0x00003805020085a7 */ /* 0x000ea400080010ff */
[----:B--2---:R-:W-:Y:S05]  /*83a0*/  @!P0 BRA `(.L_x_111) ;  /* 0xfffffffc00f08947 */ /* 0x004fea000383ffff */
[----:B------:R-:W-:Y:S05]  /*83b0*/  BRA `(.L_x_27) ;  /* 0xffffff9400b47947 */ /* 0x000fea000383ffff */
.L_x_32:
[----:B-1----:R1:W2:Y:S02]  /*83c0*/  SYNCS.PHASECHK.TRANS64.TRYWAIT P0, [R2+URZ+0xa0], R3 ;  /* 0x0000a003020075a7 */ /* 0x0022a400080011ff */
[----:B--2---:R-:W-:Y:S05]  /*83d0*/  @!P0 NANOSLEEP.SYNCS 0x989680 ;  /* 0x009896800000895d */ /* 0x004fea0003900000 */
[----:B------:R-:W2:Y:S02]  /*83e0*/  @!P0 SYNCS.PHASECHK.TRANS64 P0, [R2+URZ+0xa0], R3 ;  /* 0x0000a003020085a7 */ /* 0x000ea400080010ff */
[----:B--2---:R-:W-:Y:S05]  /*83f0*/  @!P0 BRA `(.L_x_32) ;  /* 0xfffffffc00f08947 */ /* 0x004fea000383ffff */
[----:B------:R-:W-:Y:S05]  /*8400*/  BRA `(.L_x_112) ;  /* 0xffffff9800407947 */ /* 0x000fea000383ffff */
.L_x_36:
[----:B----4-:R-:W-:-:S07]  /*8410*/  MOV R0, UR5 ;  /* 0x0000000500007c02 */ /* 0x010fce0008000f00 */
.L_x_113:
[----:B-1----:R1:W2:Y:S02]  /*8420*/  SYNCS.PHASECHK.TRANS64.TRYWAIT P0, [R0+URZ], R3 ;  /* 0x00000003000075a7 */ /* 0x0022a400080011ff */
[----:B--2---:R-:W-:Y:S05]  /*8430*/  @!P0 NANOSLEEP.SYNCS 0x989680 ;  /* 0x009896800000895d */ /* 0x004fea0003900000 */
[----:B------:R-:W2:Y:S02]  /*8440*/  @!P0 SYNCS.PHASECHK.TRANS64 P0, [R0+URZ], R3 ;  /* 0x00000003000085a7 */ /* 0x000ea400080010ff */
[----:B--2---:R-:W-:Y:S05]  /*8450*/  @!P0 BRA `(.L_x_113) ;  /* 0xfffffffc00f08947 */ /* 0x004fea000383ffff */
[----:B------:R-:W-:Y:S05]  /*8460*/  BRA `(.L_x_114) ;  /* 0xffffff9c00b07947 */ /* 0x000fea000383ffff */
.L_x_37:
[----:B----4-:R-:W-:-:S07]  /*8470*/  MOV R0, UR5 ;  /* 0x0000000500007c02 */ /* 0x010fce0008000f00 */
.L_x_115:
[----:B-1----:R1:W2:Y:S02]  /*8480*/  SYNCS.PHASECHK.TRANS64.TRYWAIT P0, [R0+URZ], R3 ;  /* 0x00000003000075a7 */ /* 0x0022a400080011ff */
[----:B--2---:R-:W-:Y:S05]  /*8490*/  @!P0 NANOSLEEP.SYNCS 0x989680 ;  /* 0x009896800000895d */ /* 0x004fea0003900000 */
[----:B------:R-:W2:Y:S02]  /*84a0*/  @!P0 SYNCS.PHASECHK.TRANS64 P0, [R0+URZ], R3 ;  /* 0x00000003000085a7 */ /* 0x000ea400080010ff */
[----:B--2---:R-:W-:Y:S05]  /*84b0*/  @!P0 BRA `(.L_x_115) ;  /* 0xfffffffc00f08947 */ /* 0x004fea000383ffff */
[----:B------:R-:W-:Y:S05]  /*84c0*/  BRA `(.L_x_116) ;  /* 0xffffff9c00bc7947 */ /* 0x000fea000383ffff */
.L_x_38:
[----:B----4-:R-:W-:-:S07]  /*84d0*/  MOV R0, UR5 ;  /* 0x0000000500007c02 */ /* 0x010fce0008000f00 */
.L_x_117:
[----:B-1----:R1:W2:Y:S02]  /*84e0*/  SYNCS.PHASECHK.TRANS64.TRYWAIT P0, [R0+URZ], R3 ;  /* 0x00000003000075a7 */ /* 0x0022a400080011ff */
[----:B--2---:R-:W-:Y:S05]  /*84f0*/  @!P0 NANOSLEEP.SYNCS 0x989680 ;  /* 0x009896800000895d */ /* 0x004fea0003900000 */
[----:B------:R-:W2:Y:S02]  /*8500*/  @!P0 SYNCS.PHASECHK.TRANS64 P0, [R0+URZ], R3 ;  /* 0x00000003000085a7 */ /* 0x000ea400080010ff */
[----:B--2---:R-:W-:Y:S05]  /*8510*/  @!P0 BRA `(.L_x_117) ;  /* 0xfffffffc00f08947 */ /* 0x004fea000383ffff */
[----:B------:R-:W-:Y:S05]  /*8520*/  BRA `(.L_x_118) ;  /* 0xffffff9c00c87947 */ /* 0x000fea000383ffff */
.L_x_39:
[----:B----4-:R-:W-:-:S07]  /*8530*/  MOV R0, UR5 ;  /* 0x0000000500007c02 */ /* 0x010fce0008000f00 */
.L_x_119:
[----:B-1----:R1:W2:Y:S02]  /*8540*/  SYNCS.PHASECHK.TRANS64.TRYWAIT P0, [R0+URZ], R3 ;  /* 0x00000003000075a7 */ /* 0x0022a400080011ff */
[----:B--2---:R-:W-:Y:S05]  /*8550*/  @!P0 NANOSLEEP.SYNCS 0x989680 ;  /* 0x009896800000895d */ /* 0x004fea0003900000 */
[----:B------:R-:W2:Y:S02]  /*8560*/  @!P0 SYNCS.PHASECHK.TRANS64 P0, [R0+URZ], R3 ;  /* 0x00000003000085a7 */ /* 0x000ea400080010ff */
[----:B--2---:R-:W-:Y:S05]  /*8570*/  @!P0 BRA `(.L_x_119) ;  /* 0xfffffffc00f08947 */ /* 0x004fea000383ffff */
[----:B------:R-:W-:Y:S05]  /*8580*/  BRA `(.L_x_120) ;  /* 0xffffff9c00d47947 */ /* 0x000fea000383ffff */
.L_x_40:
[----:B----4-:R-:W-:-:S07]  /*8590*/  MOV R0, UR5 ;  /* 0x0000000500007c02 */ /* 0x010fce0008000f00 */
.L_x_121:
[----:B-1----:R1:W2:Y:S02]  /*85a0*/  SYNCS.PHASECHK.TRANS64.TRYWAIT P0, [R0+URZ], R3 ;  /* 0x00000003000075a7 */ /* 0x0022a400080011ff */
[----:B--2---:R-:W-:Y:S05]  /*85b0*/  @!P0 NANOSLEEP.SYNCS 0x989680 ;  /* 0x009896800000895d */ /* 0x004fea0003900000 */
[----:B------:R-:W2:Y:S02]  /*85c0*/  @!P0 SYNCS.PHASECHK.TRANS64 P0, [R0+URZ], R3 ;  /* 0x00000003000085a7 */ /* 0x000ea400080010ff */
[----:B--2---:R-:W-:Y:S05]  /*85d0*/  @!P0 BRA `(.L_x_121) ;  /* 0xfffffffc00f08947 */ /* 0x004fea000383ffff */
[----:B------:R-:W-:Y:S05]  /*85e0*/  BRA `(.L_x_122) ;  /* 0xffffff9c00e07947 */ /* 0x000fea000383ffff */
.L_x_41:
[----:B----4-:R-:W-:-:S07]  /*85f0*/  MOV R0, UR5 ;  /* 0x0000000500007c02 */ /* 0x010fce0008000f00 */
.L_x_123:
[----:B-1----:R1:W2:Y:S02]  /*8600*/  SYNCS.PHASECHK.TRANS64.TRYWAIT P0, [R0+URZ], R3 ;  /* 0x00000003000075a7 */ /* 0x0022a400080011ff */
[----:B--2---:R-:W-:Y:S05]  /*8610*/  @!P0 NANOSLEEP.SYNCS 0x989680 ;  /* 0x009896800000895d */ /* 0x004fea0003900000 */
[----:B------:R-:W2:Y:S02]  /*8620*/  @!P0 SYNCS.PHASECHK.TRANS64 P0, [R0+URZ], R3 ;  /* 0x00000003000085a7 */ /* 0x000ea400080010ff */
[----:B--2---:R-:W-:Y:S05]  /*8630*/  @!P0 BRA `(.L_x_123) ;  /* 0xfffffffc00f08947 */ /* 0x004fea000383ffff */
[----:B------:R-:W-:Y:S05]  /*8640*/  BRA `(.L_x_124) ;  /* 0xffffff9c00ec7947 */ /* 0x000fea000383ffff */
.L_x_44:
[----:B-1----:R1:W2:Y:S02]  /*8650*/  SYNCS.PHASECHK.TRANS64.TRYWAIT P0, [R0+URZ+0x100], R5 ;  /* 0x00010005000075a7 */ /* 0x0022a400080011ff */
[----:B--2---:R-:W-:Y:S05]  /*8660*/  @!P0 NANOSLEEP.SYNCS 0x989680 ;  /* 0x009896800000895d */ /* 0x004fea0003900000 */
[----:B------:R-:W2:Y:S02]  /*8670*/  @!P0 SYNCS.PHASECHK.TRANS64 P0, [R0+URZ+0x100], R5 ;  /* 0x00010005000085a7 */ /* 0x000ea400080010ff */
[----:B--2---:R-:W-:Y:S05]  /*8680*/  @!P0 BRA `(.L_x_44) ;  /* 0xfffffffc00f08947 */ /* 0x004fea000383ffff */
[----:B------:R-:W-:Y:S05]  /*8690*/  BRA `(.L_x_125) ;  /* 0xffffffa000487947 */ /* 0x000fea000383ffff */
.L_x_45:
[----:B------:R-:W-:-:S07]  /*86a0*/  MOV R0, UR5 ;  /* 0x0000000500007c02 */ /* 0x000fce0008000f00 */
.L_x_126:
[----:B-1----:R1:W2:Y:S02]  /*86b0*/  SYNCS.PHASECHK.TRANS64.TRYWAIT P0, [R0+URZ+0xb0], R5 ;  /* 0x0000b005000075a7 */ /* 0x0022a400080011ff */
[----:B--2---:R-:W-:Y:S05]  /*86c0*/  @!P0 NANOSLEEP.SYNCS 0x989680 ;  /* 0x009896800000895d */ /* 0x004fea0003900000 */
[----:B------:R-:W2:Y:S02]  /*86d0*/  @!P0 SYNCS.PHASECHK.TRANS64 P0, [R0+URZ+0xb0], R5 ;  /* 0x0000b005000085a7 */ /* 0x000ea400080010ff */
[----:B--2---:R-:W-:Y:S05]  /*86e0*/  @!P0 BRA `(.L_x_126) ;  /* 0xfffffffc00f08947 */ /* 0x004fea000383ffff */
[----:B------:R-:W-:Y:S05]  /*86f0*/  BRA `(.L_x_127) ;  /* 0xffffffa000587947 */ /* 0x000fea000383ffff */
.L_x_46:
[----:B-1----:R1:W2:Y:S02]  /*8700*/  SYNCS.PHASECHK.TRANS64.TRYWAIT P1, [R0+URZ+0xa0], R5 ;  /* 0x0000a005000075a7 */ /* 0x0022a400080211ff */
[----:B--2---:R-:W-:Y:S05]  /*8710*/  @!P1 NANOSLEEP.SYNCS 0x989680 ;  /* 0x009896800000995d */ /* 0x004fea0003900000 */
[----:B------:R-:W2:Y:S02]  /*8720*/  @!P1 SYNCS.PHASECHK.TRANS64 P1, [R0+URZ+0xa0], R5 ;  /* 0x0000a005000095a7 */ /* 0x000ea400080210ff */
[----:B--2---:R-:W-:Y:S05]  /*8730*/  @!P1 BRA `(.L_x_46) ;  /* 0xfffffffc00f09947 */ /* 0x004fea000383ffff */
[----:B------:R-:W-:Y:S05]  /*8740*/  BRA `(.L_x_128) ;  /* 0xffffffa000887947 */ /* 0x000fea000383ffff */
.L_x_49:
[----:B------:R-:W-:-:S07]  /*8750*/  MOV R0, UR5 ;  /* 0x0000000500007c02 */ /* 0x000fce0008000f00 */
.L_x_129:
[----:B-1----:R1:W2:Y:S02]  /*8760*/  SYNCS.PHASECHK.TRANS64.TRYWAIT P0, [R0+URZ+0xb0], R3 ;  /* 0x0000b003000075a7 */ /* 0x0022a400080011ff */
[----:B--2---:R-:W-:Y:S05]  /*8770*/  @!P0 NANOSLEEP.SYNCS 0x989680 ;  /* 0x009896800000895d */ /* 0x004fea0003900000 */
[----:B------:R-:W2:Y:S02]  /*8780*/  @!P0 SYNCS.PHASECHK.TRANS64 P0, [R0+URZ+0xb0], R3 ;  /* 0x0000b003000085a7 */ /* 0x000ea400080010ff */
[----:B--2---:R-:W-:Y:S05]  /*8790*/  @!P0 BRA `(.L_x_129) ;  /* 0xfffffffc00f08947 */ /* 0x004fea000383ffff */
[----:B------:R-:W-:Y:S05]  /*87a0*/  BRA `(.L_x_48) ;  /* 0xffffffa000dc7947 */ /* 0x000fea000383ffff */
.L_x_56:
[----:B-1----:R1:W2:Y:S02]  /*87b0*/  SYNCS.PHASECHK.TRANS64.TRYWAIT P1, [R0+URZ+0xa0], R5 ;  /* 0x0000a005000075a7 */ /* 0x0022a400080211ff */
[----:B--2---:R-:W-:Y:S05]  /*87c0*/  @!P1 NANOSLEEP.SYNCS 0x989680 ;  /* 0x009896800000995d */ /* 0x004fea0003900000 */
[----:B------:R-:W2:Y:S02]  /*87d0*/  @!P1 SYNCS.PHASECHK.TRANS64 P1, [R0+URZ+0xa0], R5 ;  /* 0x0000a005000095a7 */ /* 0x000ea400080210ff */
[----:B--2---:R-:W-:Y:S05]  /*87e0*/  @!P1 BRA `(.L_x_56) ;  /* 0xfffffffc00f09947 */ /* 0x004fea000383ffff */
[----:B------:R-:W-:Y:S05]  /*87f0*/  BRA `(.L_x_130) ;  /* 0xffffffa800347947 */ /* 0x000fea000383ffff */
.L_x_57:
[----:B------:R-:W-:-:S07]  /*8800*/  MOV R3, UR9 ;  /* 0x0000000900037c02 */ /* 0x000fce0008000f00 */
.L_x_131:
[----:B-1----:R1:W2:Y:S02]  /*8810*/  SYNCS.PHASECHK.TRANS64.TRYWAIT P0, [R3+URZ+0xe0], R0 ;  /* 0x0000e000030075a7 */ /* 0x0022a400080011ff */
[----:B--2---:R-:W-:Y:S05]  /*8820*/  @!P0 NANOSLEEP.SYNCS 0x989680 ;  /* 0x009896800000895d */ /* 0x004fea0003900000 */
[----:B------:R-:W2:Y:S02]  /*8830*/  @!P0 SYNCS.PHASECHK.TRANS64 P0, [R3+URZ+0xe0], R0 ;  /* 0x0000e000030085a7 */ /* 0x000ea400080010ff */
[----:B--2---:R-:W-:Y:S05]  /*8840*/  @!P0 BRA `(.L_x_131) ;  /* 0xfffffffc00f08947 */ /* 0x004fea000383ffff */
[----:B------:R-:W-:Y:S05]  /*8850*/  BRA `(.L_x_132) ;  /* 0xffffffa800687947 */ /* 0x000fea000383ffff */
.L_x_60:
[----:B------:R-:W-:Y:S07]  /*8860*/  MOV R0, UR7 ;  /* 0x0000000700007c02 */ /* 0x000fee0008000f00 */
.L_x_133:
[----:B-1----:R1:W2:Y:S02]  /*8870*/  SYNCS.PHASECHK.TRANS64.TRYWAIT P0, [R0+URZ], R3 ;  /* 0x00000003000075a7 */ /* 0x0022a400080011ff */
[----:B--2---:R-:W-:Y:S05]  /*8880*/  @!P0 NANOSLEEP.SYNCS 0x989680 ;  /* 0x009896800000895d */ /* 0x004fea0003900000 */
[----:B------:R-:W2:Y:S02]  /*8890*/  @!P0 SYNCS.PHASECHK.TRANS64 P0, [R0+URZ], R3 ;  /* 0x00000003000085a7 */ /* 0x000ea400080010ff */
[----:B--2---:R-:W-:Y:S05]  /*88a0*/  @!P0 BRA `(.L_x_133) ;  /* 0xfffffffc00f08947 */ /* 0x004fea000383ffff */
[----:B------:R-:W-:Y:S05]  /*88b0*/  BRA `(.L_x_59) ;  /* 0xffffffa800887947 */ /* 0x000fea000383ffff */
.L_x_63:
[----:B------:R-:W-:-:S07]  /*88c0*/  MOV R0, UR5 ;  /* 0x0000000500007c02 */ /* 0x000fce0008000f00 */
.L_x_134:
[----:B--2---:R2:W3:Y:S02]  /*88d0*/  SYNCS.PHASECHK.TRANS64.TRYWAIT P0, [R0+URZ], R3 ;  /* 0x00000003000075a7 */ /* 0x0044e400080011ff */
[----:B---3--:R-:W-:Y:S05]  /*88e0*/  @!P0 NANOSLEEP.SYNCS 0x989680 ;  /* 0x009896800000895d */ /* 0x008fea0003900000 */
[----:B------:R-:W3:Y:S02]  /*88f0*/  @!P0 SYNCS.PHASECHK.TRANS64 P0, [R0+URZ], R3 ;  /* 0x00000003000085a7 */ /* 0x000ee400080010ff */
[----:B---3--:R-:W-:Y:S05]  /*8900*/  @!P0 BRA `(.L_x_134) ;  /* 0xfffffffc00f08947 */ /* 0x008fea000383ffff */
[----:B------:R-:W-:Y:S05]  /*8910*/  BRA `(.L_x_135) ;  /* 0xffffffac00287947 */ /* 0x000fea000383ffff */
.L_x_64:
[----:B------:R-:W-:-:S07]  /*8920*/  MOV R0, UR5 ;  /* 0x0000000500007c02 */ /* 0x000fce0008000f00 */
.L_x_136:
[----:B--2---:R2:W3:Y:S02]  /*8930*/  SYNCS.PHASECHK.TRANS64.TRYWAIT P0, [R0+URZ], R3 ;  /* 0x00000003000075a7 */ /* 0x0044e400080011ff */
[----:B---3--:R-:W-:Y:S05]  /*8940*/  @!P0 NANOSLEEP.SYNCS 0x989680 ;  /* 0x009896800000895d */ /* 0x008fea0003900000 */
[----:B------:R-:W3:Y:S02]  /*8950*/  @!P0 SYNCS.PHASECHK.TRANS64 P0, [R0+URZ], R3 ;  /* 0x00000003000085a7 */ /* 0x000ee400080010ff */
[----:B---3--:R-:W-:Y:S05]  /*8960*/  @!P0 BRA `(.L_x_136) ;  /* 0xfffffffc00f08947 */ /* 0x008fea000383ffff */
[----:B------:R-:W-:Y:S05]  /*8970*/  BRA `(.L_x_137) ;  /* 0xffffffac00347947 */ /* 0x000fea000383ffff */
.L_x_65:
[----:B------:R-:W-:-:S07]  /*8980*/  MOV R0, UR5 ;  /* 0x0000000500007c02 */ /* 0x000fce0008000f00 */
.L_x_138:
[----:B--2---:R2:W3:Y:S02]  /*8990*/  SYNCS.PHASECHK.TRANS64.TRYWAIT P0, [R0+URZ], R3 ;  /* 0x00000003000075a7 */ /* 0x0044e400080011ff */
[----:B---3--:R-:W-:Y:S05]  /*89a0*/  @!P0 NANOSLEEP.SYNCS 0x989680 ;  /* 0x009896800000895d */ /* 0x008fea0003900000 */
[----:B------:R-:W3:Y:S02]  /*89b0*/  @!P0 SYNCS.PHASECHK.TRANS64 P0, [R0+URZ], R3 ;  /* 0x00000003000085a7 */ /* 0x000ee400080010ff */
[----:B---3--:R-:W-:Y:S05]  /*89c0*/  @!P0 BRA `(.L_x_138) ;  /* 0xfffffffc00f08947 */ /* 0x008fea000383ffff */
[----:B------:R-:W-:Y:S05]  /*89d0*/  BRA `(.L_x_139) ;  /* 0xffffffac00407947 */ /* 0x000fea000383ffff */
.L_x_66:
[----:B------:R-:W-:-:S07]  /*89e0*/  MOV R0, UR7 ;  /* 0x0000000700007c02 */ /* 0x000fce0008000f00 */
.L_x_140:
[----:B--2---:R2:W3:Y:S02]  /*89f0*/  SYNCS.PHASECHK.TRANS64.TRYWAIT P0, [R0+URZ], R3 ;  /* 0x00000003000075a7 */ /* 0x0044e400080011ff */
[----:B---3--:R-:W-:Y:S05]  /*8a00*/  @!P0 NANOSLEEP.SYNCS 0x989680 ;  /* 0x009896800000895d */ /* 0x008fea0003900000 */
[----:B------:R-:W3:Y:S02]  /*8a10*/  @!P0 SYNCS.PHASECHK.TRANS64 P0, [R0+URZ], R3 ;  /* 0x00000003000085a7 */ /* 0x000ee400080010ff */
[----:B---3--:R-:W-:Y:S05]  /*8a20*/  @!P0 BRA `(.L_x_140) ;  /* 0xfffffffc00f08947 */ /* 0x008fea000383ffff */
[----:B------:R-:W-:Y:S05]  /*8a30*/  BRA `(.L_x_141) ;  /* 0xffffffac004c7947 */ /* 0x000fea000383ffff */
.L_x_71:
[----:B--2---:R2:W3:Y:S02]  /*8a40*/  SYNCS.PHASECHK.TRANS64.TRYWAIT P0, [R0+URZ+0xa0], R3 ;  /* 0x0000a003000075a7 */ /* 0x0044e400080011ff */
[----:B---3--:R-:W-:Y:S05]  /*8a50*/  @!P0 NANOSLEEP.SYNCS 0x989680 ;  /* 0x009896800000895d */ /* 0x008fea0003900000 */
[----:B------:R-:W3:Y:S02]  /*8a60*/  @!P0 SYNCS.PHASECHK.TRANS64 P0, [R0+URZ+0xa0], R3 ;  /* 0x0000a003000085a7 */ /* 0x000ee400080010ff */
[----:B---3--:R-:W-:Y:S05]  /*8a70*/  @!P0 BRA `(.L_x_71) ;  /* 0xfffffffc00f08947 */ /* 0x008fea000383ffff */
[----:B------:R-:W-:Y:S05]  /*8a80*/  BRA `(.L_x_142) ;  /* 0xffffffb000507947 */ /* 0x000fea000383ffff */
.L_x_74:
[----:B------:R-:W-:Y:S07]  /*8a90*/  MOV R0, UR7 ;  /* 0x0000000700007c02 */ /* 0x000fee0008000f00 */
.L_x_143:
[----:B--2---:R2:W3:Y:S02]  /*8aa0*/  SYNCS.PHASECHK.TRANS64.TRYWAIT P0, [R0+URZ+0x98], R3 ;  /* 0x00009803000075a7 */ /* 0x0044e400080011ff */
[----:B---3--:R-:W-:Y:S05]  /*8ab0*/  @!P0 NANOSLEEP.SYNCS 0x989680 ;  /* 0x009896800000895d */ /* 0x008fea0003900000 */
[----:B------:R-:W3:Y:S02]  /*8ac0*/  @!P0 SYNCS.PHASECHK.TRANS64 P0, [R0+URZ+0x98], R3 ;  /* 0x00009803000085a7 */ /* 0x000ee400080010ff */
[----:B---3--:R-:W-:Y:S05]  /*8ad0*/  @!P0 BRA `(.L_x_143) ;  /* 0xfffffffc00f08947 */ /* 0x008fea000383ffff */
[----:B------:R-:W-:Y:S05]  /*8ae0*/  BRA `(.L_x_73) ;  /* 0xffffffb400307947 */ /* 0x000fea000383ffff */
.L_x_77:
[----:B--2---:R-:W-:Y:S07]  /*8af0*/  MOV R3, UR7 ;  /* 0x0000000700037c02 */ /* 0x004fee0008000f00 */
.L_x_144:
[----:B-1----:R1:W2:Y:S02]  /*8b00*/  SYNCS.PHASECHK.TRANS64.TRYWAIT P0, [R3+URZ+0x80], R12 ;  /* 0x0000800c030075a7 */ /* 0x0022a400080011ff */
[----:B--2---:R-:W-:Y:S05]  /*8b10*/  @!P0 NANOSLEEP.SYNCS 0x989680 ;  /* 0x009896800000895d */ /* 0x004fea0003900000 */
[----:B------:R-:W2:Y:S02]  /*8b20*/  @!P0 SYNCS.PHASECHK.TRANS64 P0, [R3+URZ+0x80], R12 ;  /* 0x0000800c030085a7 */ /* 0x000ea400080010ff */
[----:B--2---:R-:W-:Y:S05]  /*8b30*/  @!P0 BRA `(.L_x_144) ;  /* 0xfffffffc00f08947 */ /* 0x004fea000383ffff */
[----:B------:R-:W-:Y:S05]  /*8b40*/  BRA `(.L_x_145) ;  /* 0xffffffb400a87947 */ /* 0x000fea000383ffff */
.L_x_78:
[----:B------:R-:W-:Y:S07]  /*8b50*/  MOV R3, UR7 ;  /* 0x0000000700037c02 */ /* 0x000fee0008000f00 */
.L_x_146:
[----:B-1----:R1:W2:Y:S02]  /*8b60*/  SYNCS.PHASECHK.TRANS64.TRYWAIT P0, [R3+URZ+0x88], R12 ;  /* 0x0000880c030075a7 */ /* 0x0022a400080011ff */
[----:B--2---:R-:W-:Y:S05]  /*8b70*/  @!P0 NANOSLEEP.SYNCS 0x989680 ;  /* 0x009896800000895d */ /* 0x004fea0003900000 */
[----:B------:R-:W2:Y:S02]  /*8b80*/  @!P0 SYNCS.PHASECHK.TRANS64 P0, [R3+URZ+0x88], R12 ;  /* 0x0000880c030085a7 */ /* 0x000ea400080010ff */
[----:B--2---:R-:W-:Y:S05]  /*8b90*/  @!P0 BRA `(.L_x_146) ;  /* 0xfffffffc00f08947 */ /* 0x004fea000383ffff */
[----:B------:R-:W-:Y:S05]  /*8ba0*/  BRA `(.L_x_147) ;  /* 0xffffffb800287947 */ /* 0x000fea000383ffff */
.L_x_80:
[----:B------:R-:W-:-:S07]  /*8bb0*/  MOV R0, UR7 ;  /* 0x0000000700007c02 */ /* 0x000fce0008000f00 */
.L_x_148:
[----:B-1----:R1:W3:Y:S02]  /*8bc0*/  SYNCS.PHASECHK.TRANS64.TRYWAIT P0, [R0+URZ+0x80], R3 ;  /* 0x00008003000075a7 */ /* 0x0022e400080011ff */
[----:B---3--:R-:W-:Y:S05]  /*8bd0*/  @!P0 NANOSLEEP.SYNCS 0x989680 ;  /* 0x009896800000895d */ /* 0x008fea0003900000 */
[----:B------:R-:W3:Y:S02]  /*8be0*/  @!P0 SYNCS.PHASECHK.TRANS64 P0, [R0+URZ+0x80], R3 ;  /* 0x00008003000085a7 */ /* 0x000ee400080010ff */
[----:B---3--:R-:W-:Y:S05]  /*8bf0*/  @!P0 BRA `(.L_x_148) ;  /* 0xfffffffc00f08947 */ /* 0x008fea000383ffff */
[----:B------:R-:W-:Y:S05]  /*8c00*/  BRA `(.L_x_149) ;  /* 0xffffffb800987947 */ /* 0x000fea000383ffff */
.L_x_82:
[----:B--2---:R2:W4:Y:S02]  /*8c10*/  SYNCS.PHASECHK.TRANS64.TRYWAIT P0, [R0+URZ+0xa0], R3 ;  /* 0x0000a003000075a7 */ /* 0x00452400080011ff */
[----:B----4-:R-:W-:Y:S05]  /*8c20*/  @!P0 NANOSLEEP.SYNCS 0x989680 ;  /* 0x009896800000895d */ /* 0x010fea0003900000 */
[----:B------:R-:W4:Y:S02]  /*8c30*/  @!P0 SYNCS.PHASECHK.TRANS64 P0, [R0+URZ+0xa0], R3 ;  /* 0x0000a003000085a7 */ /* 0x000f2400080010ff */
[----:B----4-:R-:W-:Y:S05]  /*8c40*/  @!P0 BRA `(.L_x_82) ;  /* 0xfffffffc00f08947 */ /* 0x010fea000383ffff */
[----:B------:R-:W-:Y:S05]  /*8c50*/  BRA `(.L_x_150) ;  /* 0xffffffbc00607947 */ /* 0x000fea000383ffff */
.L_x_93:
[----:B-1----:R1:W3:Y:S02]  /*8c60*/  SYNCS.PHASECHK.TRANS64.TRYWAIT P1, [R3+URZ+0x70], R0 ;  /* 0x00007000030075a7 */ /* 0x0022e400080211ff */
[----:B---3--:R-:W-:Y:S05]  /*8c70*/  @!P1 NANOSLEEP.SYNCS 0x989680 ;  /* 0x009896800000995d */ /* 0x008fea0003900000 */
[----:B------:R-:W3:Y:S02]  /*8c80*/  @!P1 SYNCS.PHASECHK.TRANS64 P1, [R3+URZ+0x70], R0 ;  /* 0x00007000030095a7 */ /* 0x000ee400080210ff */
[----:B---3--:R-:W-:Y:S05]  /*8c90*/  @!P1 BRA `(.L_x_93) ;  /* 0xfffffffc00f09947 */ /* 0x008fea000383ffff */
[----:B------:R-:W-:Y:S05]  /*8ca0*/  BRA `(.L_x_92) ;  /* 0xffffffc800847947 */ /* 0x000fea000383ffff */
.L_x_95:
[----:B-1----:R1:W4:Y:S02]  /*8cb0*/  SYNCS.PHASECHK.TRANS64.TRYWAIT P0, [R207+URZ+0xc0], R2 ;  /* 0x0000c002cf0075a7 */ /* 0x00232400080011ff */
[----:B----4-:R-:W-:Y:S05]  /*8cc0*/  @!P0 NANOSLEEP.SYNCS 0x989680 ;  /* 0x009896800000895d */ /* 0x010fea0003900000 */
[----:B------:R-:W4:Y:S02]  /*8cd0*/  @!P0 SYNCS.PHASECHK.TRANS64 P0, [R207+URZ+0xc0], R2 ;  /* 0x0000c002cf0085a7 */ /* 0x000f2400080010ff */
[----:B----4-:R-:W-:Y:S05]  /*8ce0*/  @!P0 BRA `(.L_x_95) ;  /* 0xfffffffc00f08947 */ /* 0x010fea000383ffff */
[----:B------:R-:W-:Y:S05]  /*8cf0*/  BRA `(.L_x_94) ;  /* 0xffffffc800e07947 */ /* 0x000fea000383ffff */
.L_x_104:
[----:B--2---:R2:W3:Y:S02]  /*8d00*/  SYNCS.PHASECHK.TRANS64.TRYWAIT P0, [R210+URZ+0x70], R3 ;  /* 0x00007003d20075a7 */ /* 0x0044e400080011ff */
[----:B---3--:R-:W-:Y:S05]  /*8d10*/  @!P0 NANOSLEEP.SYNCS 0x989680 ;  /* 0x009896800000895d */ /* 0x008fea0003900000 */
[----:B------:R-:W3:Y:S02]  /*8d20*/  @!P0 SYNCS.PHASECHK.TRANS64 P0, [R210+URZ+0x70], R3 ;  /* 0x00007003d20085a7 */ /* 0x000ee400080010ff */
[----:B---3--:R-:W-:Y:S05]  /*8d30*/  @!P0 BRA `(.L_x_104) ;  /* 0xfffffffc00f08947 */ /* 0x008fea000383ffff */
[----:B------:R-:W-:Y:S05]  /*8d40*/  BRA `(.L_x_103) ;  /* 0xffffffdc00ec7947 */ /* 0x000fea000383ffff */
        .weak           $__internal_0_$__cuda_sm10x_tcgen05_guardrail_trap_col_being_dealloced_not_returned_by_alloc
        .type           $__internal_0_$__cuda_sm10x_tcgen05_guardrail_trap_col_being_dealloced_not_returned_by_alloc,@function
        .size           $__internal_0_$__cuda_sm10x_tcgen05_guardrail_trap_col_being_dealloced_not_returned_by_alloc,($__internal_1_$__cuda_sm10x_tcgen05_guardrail_trap_phase_invalid_during_alloc - $__internal_0_$__cuda_sm10x_tcgen05_guardrail_trap_col_being_dealloced_not_returned_by_alloc)
$__internal_0_$__cuda_sm10x_tcgen05_guardrail_trap_col_being_dealloced_not_returned_by_alloc:
[----:B------:R-:W-:Y:S05]  /*8d50*/  BPT.TRAP 0x1 ;  /* 0x000000040000795c */ /* 0x000fea0000300000 */
[----:B------:R-:W-:-:S04]  /*8d60*/  HFMA2 R3, -RZ, RZ, 0, 0 ;  /* 0x00000000ff037431 */ /* 0x000fc800000001ff */
[----:B------:R-:W-:Y:S05]  /*8d70*/  RET.REL.NODEC R2 `(_ZN7cutlass13device_kernelINS_4gemm6kernel13GemmUniversalIN4cute5tupleIJiiiiEEENS1_10collective13CollectiveMmaINS1_35MainloopSm100TmaUmmaWarpSpecializedILi7ELi2ELi4ENS5_IJNS4_1CILi1EEESB_SB_EEEEENS5_IJNSA_ILi128EEESE_NSA_ILi32EEEEEENS_12float_e4m3_tENS5_IJlSB_lEEESH_SI_NS4_8TiledMMAINS4_8MMA_AtomIJNS4_10MMA_TraitsINS4_19SM100_MMA_F8F6F4_SSEJSH_SH_fSE_SE_NS4_17integral_constantINS4_4UMMA5MajorELSP_0EEESQ_NSN_INSO_7ScaleInELSR_0EEESS_EEEEEENS4_6LayoutISC_NS5_IJNSA_ILi0EEESW_SW_EEEEENS5_IJNS4_10UnderscoreESZ_SZ_EEEEENS4_13SM90_TMA_LOADENS4_14ComposedLayoutINS4_7SwizzleILi1ELi4ELi3EEENS4_18smem_ptr_flag_bitsILi8EEENSV_INS5_IJNSA_ILi8EEESF_EEENS5_IJSF_SB_EEEEEEEvNS4_8identityES12_S1C_vS1D_EENS_8epilogue10collective18CollectiveEpilogueINS1F_23Sm100TmaWarpSpecializedILi2ELi2ELi64ELb0ELb0EEEJSG_NS5_IJNSV_ISE_SB_EENSV_INSA_ILi64EEESB_EEEEESH_SI_SH_SI_NS1F_6fusion15FusionCallbacksIS1J_NS1O_17LinearCombinationISH_fSH_fLNS_15FloatRoundStyleE2EEESG_S1N_JEEENS4_5SM1004TMEM4LOAD26SM100_TMEM_LOAD_32dp32b64xES12_NS13_INS14_ILi2ELi4ELi3EEES17_NSV_INS5_IJS18_S1L_EEENS5_IJS1L_SB_EEEEEEENS4_39AutoVectorizingCopyWithAssumedAlignmentILi128EEENS4_14SM90_TMA_STOREES22_S24_S24_EEEvvEEEEvNT_6ParamsE) ;  /* 0xffffff7002a07950 */ /* 0x000fea0003c3ffff */
        .weak           $__internal_1_$__cuda_sm10x_tcgen05_guardrail_trap_phase_invalid_during_alloc
        .type           $__internal_1_$__cuda_sm10x_tcgen05_guardrail_trap_phase_invalid_during_alloc,@function
        .size           $__internal_1_$__cuda_sm10x_tcgen05_guardrail_trap_phase_invalid_during_alloc,($__internal_2_$__cuda_sm10x_tcgen05_guardrail_trap_unallocated_columns_being_dealloced - $__internal_1_$__cuda_sm10x_tcgen05_guardrail_trap_phase_invalid_during_alloc)
$__internal_1_$__cuda_sm10x_tcgen05_guardrail_trap_phase_invalid_during_alloc:
[----:B------:R-:W-:Y:S05]  /*8d80*/  BPT.TRAP 0x1 ;  /* 0x000000040000795c */ /* 0x000fea0000300000 */
[----:B------:R-:W-:-:S04]  /*8d90*/  MOV R3, 0x0 ;  /* 0x0000000000037802 */ /* 0x000fc80000000f00 */
[----:B------:R-:W-:Y:S05]  /*8da0*/  RET.REL.NODEC R2 `(_ZN7cutlass13device_kernelINS_4gemm6kernel13GemmUniversalIN4cute5tupleIJiiiiEEENS1_10collective13CollectiveMmaINS1_35MainloopSm100TmaUmmaWarpSpecializedILi7ELi2ELi4ENS5_IJNS4_1CILi1EEESB_SB_EEEEENS5_IJNSA_ILi128EEESE_NSA_ILi32EEEEEENS_12float_e4m3_tENS5_IJlSB_lEEESH_SI_NS4_8TiledMMAINS4_8MMA_AtomIJNS4_10MMA_TraitsINS4_19SM100_MMA_F8F6F4_SSEJSH_SH_fSE_SE_NS4_17integral_constantINS4_4UMMA5MajorELSP_0EEESQ_NSN_INSO_7ScaleInELSR_0EEESS_EEEEEENS4_6LayoutISC_NS5_IJNSA_ILi0EEESW_SW_EEEEENS5_IJNS4_10UnderscoreESZ_SZ_EEEEENS4_13SM90_TMA_LOADENS4_14ComposedLayoutINS4_7SwizzleILi1ELi4ELi3EEENS4_18smem_ptr_flag_bitsILi8EEENSV_INS5_IJNSA_ILi8EEESF_EEENS5_IJSF_SB_EEEEEEEvNS4_8identityES12_S1C_vS1D_EENS_8epilogue10collective18CollectiveEpilogueINS1F_23Sm100TmaWarpSpecializedILi2ELi2ELi64ELb0ELb0EEEJSG_NS5_IJNSV_ISE_SB_EENSV_INSA_ILi64EEESB_EEEEESH_SI_SH_SI_NS1F_6fusion15FusionCallbacksIS1J_NS1O_17LinearCombinationISH_fSH_fLNS_15FloatRoundStyleE2EEESG_S1N_JEEENS4_5SM1004TMEM4LOAD26SM100_TMEM_LOAD_32dp32b64xES12_NS13_INS14_ILi2ELi4ELi3EEES17_NSV_INS5_IJS18_S1L_EEENS5_IJS1L_SB_EEEEEEENS4_39AutoVectorizingCopyWithAssumedAlignmentILi128EEENS4_14SM90_TMA_STOREES22_S24_S24_EEEvvEEEEvNT_6ParamsE) ;  /* 0xffffff7002947950 */ /* 0x000fea0003c3ffff */
        .weak           $__internal_2_$__cuda_sm10x_tcgen05_guardrail_trap_unallocated_columns_being_dealloced
        .type           $__internal_2_$__cuda_sm10x_tcgen05_guardrail_trap_unallocated_columns_being_dealloced,@function
        .size           $__internal_2_$__cuda_sm10x_tcgen05_guardrail_trap_unallocated_columns_being_dealloced,(.L_x_152 - $__internal_2_$__cuda_sm10x_tcgen05_guardrail_trap_unallocated_columns_being_dealloced)
$__internal_2_$__cuda_sm10x_tcgen05_guardrail_trap_unallocated_columns_being_dealloced:
[----:B------:R-:W-:Y:S05]  /*8db0*/  BPT.TRAP 0x1 ;  /* 0x000000040000795c */ /* 0x000fea0000300000 */
[----:B------:R-:W-:-:S04]  /*8dc0*/  HFMA2 R3, -RZ, RZ, 0, 0 ;  /* 0x00000000ff037431 */ /* 0x000fc800000001ff */
[----:B------:R-:W-:Y:S05]  /*8dd0*/  RET.REL.NODEC R2 `(_ZN7cutlass13device_kernelINS_4gemm6kernel13GemmUniversalIN4cute5tupleIJiiiiEEENS1_10collective13CollectiveMmaINS1_35MainloopSm100TmaUmmaWarpSpecializedILi7ELi2ELi4ENS5_IJNS4_1CILi1EEESB_SB_EEEEENS5_IJNSA_ILi128EEESE_NSA_ILi32EEEEEENS_12float_e4m3_tENS5_IJlSB_lEEESH_SI_NS4_8TiledMMAINS4_8MMA_AtomIJNS4_10MMA_TraitsINS4_19SM100_MMA_F8F6F4_SSEJSH_SH_fSE_SE_NS4_17integral_constantINS4_4UMMA5MajorELSP_0EEESQ_NSN_INSO_7ScaleInELSR_0EEESS_EEEEEENS4_6LayoutISC_NS5_IJNSA_ILi0EEESW_SW_EEEEENS5_IJNS4_10UnderscoreESZ_SZ_EEEEENS4_13SM90_TMA_LOADENS4_14ComposedLayoutINS4_7SwizzleILi1ELi4ELi3EEENS4_18smem_ptr_flag_bitsILi8EEENSV_INS5_IJNSA_ILi8EEESF_EEENS5_IJSF_SB_EEEEEEEvNS4_8identityES12_S1C_vS1D_EENS_8epilogue10collective18CollectiveEpilogueINS1F_23Sm100TmaWarpSpecializedILi2ELi2ELi64ELb0ELb0EEEJSG_NS5_IJNSV_ISE_SB_EENSV_INSA_ILi64EEESB_EEEEESH_SI_SH_SI_NS1F_6fusion15FusionCallbacksIS1J_NS1O_17LinearCombinationISH_fSH_fLNS_15FloatRoundStyleE2EEESG_S1N_JEEENS4_5SM1004TMEM4LOAD26SM100_TMEM_LOAD_32dp32b64xES12_NS13_INS14_ILi2ELi4ELi3EEES17_NSV_INS5_IJS18_S1L_EEENS5_IJS1L_SB_EEEEEEENS4_39AutoVectorizingCopyWithAssumedAlignmentILi128EEENS4_14SM90_TMA_STOREES22_S24_S24_EEEvvEEEEvNT_6ParamsE) ;  /* 0xffffff7002887950 */ /* 0x000fea0003c3ffff */
.L_x_151:
[----:B------:R-:W-:-:S00]  /*8de0*/  BRA `(.L_x_151) ;  /* 0xfffffffc00fc7947 */ /* 0x000fc0000383ffff */
[----:B------:R-:W-:-:S00]  /*8df0*/  NOP ;  /* 0x0000000000007918 */ /* 0x000fc00000000000 */
        /* <DEDUP_REMOVED lines=8> */
.L_x_152:


//--------------------- .nv.global.init           --------------------------
	.section	.nv.global.init,"aw",@progbits
.nv.global.init:
	.type		$str$27,@object
	.size		$str$27,($str$28 - $str$27)
$str$27:
        /*0000*/ 	.byte	0x28, 0x61, 0x64, 0x64, 0x72, 0x65, 0x73, 0x73, 0x20, 0x26, 0x20, 0x6d, 0x61, 0x73, 0x6b, 0x29
        /*0010*/ 	.byte	0x20, 0x3d, 0x3d, 0x20, 0x30, 0x00
	.type		$str$28,@object
	.size		$str$28,($str$26 - $str$28)
$str$28:
        /*0016*/ 	.byte	0x2f, 0x74, 0x6d, 0x70, 0x2f, 0x63, 0x75, 0x74, 0x6c, 0x61, 0x73, 0x73, 0x5f, 0x73, 0x77, 0x65
        /*0026*/ 	.byte	0x65, 0x70, 0x5f, 0x73, 0x72, 0x63, 0x2f, 0x69, 0x6e, 0x63, 0x6c, 0x75, 0x64, 0x65, 0x2f, 0x63
        /*0036*/ 	.byte	0x75, 0x74, 0x65, 0x2f, 0x70, 0x6f, 0x69, 0x6e, 0x74, 0x65, 0x72, 0x5f, 0x66, 0x6c, 0x61, 0x67
        /*0046*/ 	.byte	0x67, 0x65, 0x64, 0x2e, 0x68, 0x70, 0x70, 0x00
	.type		$str$26,@object
	.size		$str$26,($str$25 - $str$26)
$str$26:
        /*004e*/ 	.byte	0x2f, 0x74, 0x6d, 0x70, 0x2f, 0x63, 0x75, 0x74, 0x6c, 0x61, 0x73, 0x73, 0x5f, 0x73, 0x77, 0x65
        /*005e*/ 	.byte	0x65, 0x70, 0x5f, 0x73, 0x72, 0x63, 0x2f, 0x69, 0x6e, 0x63, 0x6c, 0x75, 0x64, 0x65, 0x2f, 0x63
        /*006e*/ 	.byte	0x75, 0x74, 0x65, 0x2f, 0x61, 0x74, 0x6f, 0x6d, 0x2f, 0x63, 0x6f, 0x70, 0x79, 0x5f, 0x74, 0x72
        /*007e*/ 	.byte	0x61, 0x69, 0x74, 0x73, 0x5f, 0x73, 0x6d, 0x31, 0x30, 0x30, 0x2e, 0x68, 0x70, 0x70, 0x00
	.type		$str$25,@object
	.size		$str$25,(__unnamed_1 - $str$25)
$str$25:
        /*008d*/ 	.byte	0x28, 0x28, 0x75, 0x69, 0x6e, 0x74, 0x33, 0x32, 0x5f, 0x74, 0x28, 0x74, 0x68, 0x72, 0x65, 0x61
        /*009d*/ 	.byte	0x64, 0x49, 0x64, 0x78, 0x2e, 0x78, 0x29, 0x20, 0x2f, 0x20, 0x33, 0x32, 0x29, 0x20, 0x25, 0x20
        /*00ad*/ 	.byte	0x34, 0x29, 0x20, 0x3d, 0x3d, 0x20, 0x28, 0x28, 0x28, 0x74, 0x6d, 0x65, 0x6d, 0x5f, 0x61, 0x64
        /*00bd*/ 	.byte	0x64, 0x72, 0x20, 0x3e, 0x3e, 0x20, 0x31, 0x36, 0x29, 0x20, 0x2f, 0x20, 0x33, 0x32, 0x29, 0x20
        /*00cd*/ 	.byte	0x25, 0x20, 0x34, 0x29, 0x00
	.type		__unnamed_1,@object
	.size		__unnamed_1,(__unnamed_2 - __unnamed_1)
__unnamed_1:
        /*00d2*/ 	.byte	0x61, 0x75, 0x74, 0x6f, 0x20, 0x63, 0x75, 0x74, 0x65, 0x3a, 0x3a, 0x61, 0x73, 0x5f, 0x70, 0x6f
        /* <DEDUP_REMOVED lines=24> */
        /*0262*/ 	.byte	0x43, 0x3c, 0x38, 0x31, 0x39, 0x32, 0x3e, 0x3e, 0x3e, 0x3e, 0x5d, 0x00
	.type		__unnamed_2,@object
	.size		__unnamed_2,(.L_2 - __unnamed_2)
__unnamed_2:
        /* <DEDUP_REMOVED lines=42> */
        /*050e*/ 	.byte	0x3e, 0x3e, 0x3e, 0x3e, 0x5d, 0x00
.L_2:


//--------------------- .nv.shared._ZN7cutlass13device_kernelINS_4gemm6kernel13GemmUniversalIN4cute5tupleIJiiiiEEENS1_10collective13CollectiveMmaINS1_35MainloopSm100TmaUmmaWarpSpecializedILi7ELi2ELi4ENS5_IJNS4_1CILi1EEESB_SB_EEEEENS5_IJNSA_ILi128EEESE_NSA_ILi32EEEEEENS_12float_e4m3_tENS5_IJlSB_lEEESH_SI_NS4_8TiledMMAINS4_8MMA_AtomIJNS4_10MMA_TraitsINS4_19SM100_MMA_F8F6F4_SSEJSH_SH_fSE_SE_NS4_17integral_constantINS4_4UMMA5MajorELSP_0EEESQ_NSN_INSO_7ScaleInELSR_0EEESS_EEEEEENS4_6LayoutISC_NS5_IJNSA_ILi0EEESW_SW_EEEEENS5_IJNS4_10UnderscoreESZ_SZ_EEEEENS4_13SM90_TMA_LOADENS4_14ComposedLayoutINS4_7SwizzleILi1ELi4ELi3EEENS4_18smem_ptr_flag_bitsILi8EEENSV_INS5_IJNSA_ILi8EEESF_EEENS5_IJSF_SB_EEEEEEEvNS4_8identityES12_S1C_vS1D_EENS_8epilogue10collective18CollectiveEpilogueINS1F_23Sm100TmaWarpSpecializedILi2ELi2ELi64ELb0ELb0EEEJSG_NS5_IJNSV_ISE_SB_EENSV_INSA_ILi64EEESB_EEEEESH_SI_SH_SI_NS1F_6fusion15FusionCallbacksIS1J_NS1O_17LinearCombinationISH_fSH_fLNS_15FloatRoundStyleE2EEESG_S1N_JEEENS4_5SM1004TMEM4LOAD26SM100_TMEM_LOAD_32dp32b64xES12_NS13_INS14_ILi2ELi4ELi3EEES17_NSV_INS5_IJS18_S1L_EEENS5_IJS1L_SB_EEEEEEENS4_39AutoVectorizingCopyWithAssumedAlignmentILi128EEENS4_14SM90_TMA_STOREES22_S24_S24_EEEvvEEEEvNT_6ParamsE --------------------------
	.section	.nv.shared._ZN7cutlass13device_kernelINS_4gemm6kernel13GemmUniversalIN4cute5tupleIJiiiiEEENS1_10collective13CollectiveMmaINS1_35MainloopSm100TmaUmmaWarpSpecializedILi7ELi2ELi4ENS5_IJNS4_1CILi1EEESB_SB_EEEEENS5_IJNSA_ILi128EEESE_NSA_ILi32EEEEEENS_12float_e4m3_tENS5_IJlSB_lEEESH_SI_NS4_8TiledMMAINS4_8MMA_AtomIJNS4_10MMA_TraitsINS4_19SM100_MMA_F8F6F4_SSEJSH_SH_fSE_SE_NS4_17integral_constantINS4_4UMMA5MajorELSP_0EEESQ_NSN_INSO_7ScaleInELSR_0EEESS_EEEEEENS4_6LayoutISC_NS5_IJNSA_ILi0EEESW_SW_EEEEENS5_IJNS4_10UnderscoreESZ_SZ_EEEEENS4_13SM90_TMA_LOADENS4_14ComposedLayoutINS4_7SwizzleILi1ELi4ELi3EEENS4_18smem_ptr_flag_bitsILi8EEENSV_INS5_IJNSA_ILi8EEESF_EEENS5_IJSF_SB_EEEEEEEvNS4_8identityES12_S1C_vS1D_EENS_8epilogue10collective18CollectiveEpilogueINS1F_23Sm100TmaWarpSpecializedILi2ELi2ELi64ELb0ELb0EEEJSG_NS5_IJNSV_ISE_SB_EENSV_INSA_ILi64EEESB_EEEEESH_SI_SH_SI_NS1F_6fusion15FusionCallbacksIS1J_NS1O_17LinearCombinationISH_fSH_fLNS_15FloatRoundStyleE2EEESG_S1N_JEEENS4_5SM1004TMEM4LOAD26SM100_TMEM_LOAD_32dp32b64xES12_NS13_INS14_ILi2ELi4ELi3EEES17_NSV_INS5_IJS18_S1L_EEENS5_IJS1L_SB_EEEEEEENS4_39AutoVectorizingCopyWithAssumedAlignmentILi128EEENS4_14SM90_TMA_STOREES22_S24_S24_EEEvvEEEEvNT_6ParamsE,"aw",@nobits
	.sectionflags	@""
	.align	16
	.zero		1024


//--------------------- .nv.shared.reserved.0     --------------------------
	.section	.nv.shared.reserved.0,"aw",@nobits
	.weak		__nv_reservedSMEM_offset_0_alias
	.size		__nv_reservedSMEM_offset_0_alias, 0, 64
	.other		__nv_reservedSMEM_offset_0_alias,@"STO_CUDA_RESERVED_SHARED STV_DEFAULT"
__nv_reservedSMEM_offset_0_alias:
	.zero		0
.nv.shared.reserved.0:
	.zero		64
	.weak		__nv_reservedSMEM_tcgen05_partition
	.type		__nv_reservedSMEM_tcgen05_partition,@object
	.size		__nv_reservedSMEM_tcgen05_partition,(.L_0 - __nv_reservedSMEM_tcgen05_partition)
__nv_reservedSMEM_tcgen05_partition:
	.zero		32
.L_0:


//--------------------- .nv.global                --------------------------
	.section	.nv.global,"aw",@nobits
.nv.global:
	.type		_ZN40_INTERNAL_fcf04872_4_k_cu_988891d1_342994cute1_E,@object
	.size		_ZN40_INTERNAL_fcf04872_4_k_cu_988891d1_342994cute1_E,(_ZN40_INTERNAL_fcf04872_4_k_cu_988891d1_342994cuda3std3__45__cpo6cbeginE - _ZN40_INTERNAL_fcf04872_4_k_cu_988891d1_342994cute1_E)
_ZN40_INTERNAL_fcf04872_4_k_cu_988891d1_342994cute1_E:
	.zero		1
	.type		_ZN40_INTERNAL_fcf04872_4_k_cu_988891d1_342994cuda3std3__45__cpo6cbeginE,@object
	.size		_ZN40_INTERNAL_fcf04872_4_k_cu_988891d1_342994cuda3std3__45__cpo6cbeginE,(_ZN40_INTERNAL_fcf04872_4_k_cu_988891d1_342994cuda3std3__48in_placeE - _ZN40_INTERNAL_fcf04872_4_k_cu_988891d1_342994cuda3std3__45__cpo6cbeginE)
_ZN40_INTERNAL_fcf04872_4_k_cu_988891d1_342994cuda3std3__45__cpo6cbeginE:
	.zero		1
	.type		_ZN40_INTERNAL_fcf04872_4_k_cu_988891d1_342994cuda3std3__48in_placeE,@object
	.size		_ZN40_INTERNAL_fcf04872_4_k_cu_988891d1_342994cuda3std3__48in_placeE,(_ZN40_INTERNAL_fcf04872_4_k_cu_988891d1_342994cuda3std6ranges3__45__cpo9iter_moveE - _ZN40_INTERNAL_fcf04872_4_k_cu_988891d1_342994cuda3std3__48in_placeE)
_ZN40_INTERNAL_fcf04872_4_k_cu_988891d1_342994cuda3std3__48in_placeE:
	.zero		1
	.type		_ZN40_INTERNAL_fcf04872_4_k_cu_988891d1_342994cuda3std6ranges3__45__cpo9iter_moveE,@object
	.size		_ZN40_INTERNAL_fcf04872_4_k_cu_988891d1_342994cuda3std6ranges3__45__cpo9iter_moveE,(_ZN40_INTERNAL_fcf04872_4_k_cu_988891d1_342994cuda3std3__45__cpo5beginE - _ZN40_INTERNAL_fcf04872_4_k_cu_988891d1_342994cuda3std6ranges3__45__cpo9iter_moveE)
_ZN40_INTERNAL_fcf04872_4_k_cu_988891d1_342994cuda3std6ranges3__45__cpo9iter_moveE:
	.zero		1
	.type		_ZN40_INTERNAL_fcf04872_4_k_cu_988891d1_342994cuda3std3__45__cpo5beginE,@object
	.size		_ZN40_INTERNAL_fcf04872_4_k_cu_988891d1_342994cuda3std3__45__cpo5beginE,(_ZN40_INTERNAL_fcf04872_4_k_cu_988891d1_342994cuda3std3__442_GLOBAL__N__fcf04872_4_k_cu_988891d1_342996ignoreE - _ZN40_INTERNAL_fcf04872_4_k_cu_988891d1_342994cuda3std3__45__cpo5beginE)
_ZN40_INTERNAL_fcf04872_4_k_cu_988891d1_342994cuda3std3__45__cpo5beginE:
	.zero		1
	.type		_ZN40_INTERNAL_fcf04872_4_k_cu_988891d1_342994cuda3std3__442_GLOBAL__N__fcf04872_4_k_cu_988891d1_342996ignoreE,@object
	.size		_ZN40_INTERNAL_fcf04872_4_k_cu_988891d1_342994cuda3std3__442_GLOBAL__N__fcf04872_4_k_cu_988891d1_342996ignoreE,(_ZN40_INTERNAL_fcf04872_4_k_cu_988891d1_342994cute7productE - _ZN40_INTERNAL_fcf04872_4_k_cu_988891d1_342994cuda3std3__442_GLOBAL__N__fcf04872_4_k_cu_988891d1_342996ignoreE)
_ZN40_INTERNAL_fcf04872_4_k_cu_988891d1_342994cuda3std3__442_GLOBAL__N__fcf04872_4_k_cu_988891d1_342996ignoreE:
	.zero		1
	.type		_ZN40_INTERNAL_fcf04872_4_k_cu_988891d1_342994cute7productE,@object
	.size		_ZN40_INTERNAL_fcf04872_4_k_cu_988891d1_342994cute7productE,(_ZN40_INTERNAL_fcf04872_4_k_cu_988891d1_342994cuda3std3__45__cpo3endE - _ZN40_INTERNAL_fcf04872_4_k_cu_988891d1_342994cute7productE)
_ZN40_INTERNAL_fcf04872_4_k_cu_988891d1_342994cute7productE:
	.zero		1
	.type		_ZN40_INTERNAL_fcf04872_4_k_cu_988891d1_342994cuda3std3__45__cpo3endE,@object
	.size		_ZN40_INTERNAL_fcf04872_4_k_cu_988891d1_342994cuda3std3__45__cpo3endE,(_ZN40_INTERNAL_fcf04872_4_k_cu_988891d1_342994cuda3std3__419piecewise_constructE - _ZN40_INTERNAL_fcf04872_4_k_cu_988891d1_342994cuda3std3__45__cpo3endE)
_ZN40_INTERNAL_fcf04872_4_k_cu_988891d1_342994cuda3std3__45__cpo3endE:
	.zero		1
	.type		_ZN40_INTERNAL_fcf04872_4_k_cu_988891d1_342994cuda3std3__419piecewise_constructE,@object
	.size		_ZN40_INTERNAL_fcf04872_4_k_cu_988891d1_342994cuda3std3__419piecewise_constructE,(_ZN40_INTERNAL_fcf04872_4_k_cu_988891d1_342994cuda3std3__45__cpo4cendE - _ZN40_INTERNAL_fcf04872_4_k_cu_988891d1_342994cuda3std3__419piecewise_constructE)
_ZN40_INTERNAL_fcf04872_4_k_cu_988891d1_342994cuda3std3__419piecewise_constructE:
	.zero		1
	.type		_ZN40_INTERNAL_fcf04872_4_k_cu_988891d1_342994cuda3std3__45__cpo4cendE,@object
	.size		_ZN40_INTERNAL_fcf04872_4_k_cu_988891d1_342994cuda3std3__45__cpo4cendE,(_ZN40_INTERNAL_fcf04872_4_k_cu_988891d1_342994cuda3std6ranges3__45__cpo4swapE - _ZN40_INTERNAL_fcf04872_4_k_cu_988891d1_342994cuda3std3__45__cpo4cendE)
_ZN40_INTERNAL_fcf04872_4_k_cu_988891d1_342994cuda3std3__45__cpo4cendE:
	.zero		1
	.type		_ZN40_INTERNAL_fcf04872_4_k_cu_988891d1_342994cuda3std6ranges3__45__cpo4swapE,@object
	.size		_ZN40_INTERNAL_fcf04872_4_k_cu_988891d1_342994cuda3std6ranges3__45__cpo4swapE,(.L_10 - _ZN40_INTERNAL_fcf04872_4_k_cu_988891d1_342994cuda3std6ranges3__45__cpo4swapE)
_ZN40_INTERNAL_fcf04872_4_k_cu_988891d1_342994cuda3std6ranges3__45__cpo4swapE:
	.zero		1
.L_10:


//--------------------- .nv.constant0._ZN7cutlass13device_kernelINS_4gemm6kernel13GemmUniversalIN4cute5tupleIJiiiiEEENS1_10collective13CollectiveMmaINS1_35MainloopSm100TmaUmmaWarpSpecializedILi7ELi2ELi4ENS5_IJNS4_1CILi1EEESB_SB_EEEEENS5_IJNSA_ILi128EEESE_NSA_ILi32EEEEEENS_12float_e4m3_tENS5_IJlSB_lEEESH_SI_NS4_8TiledMMAINS4_8MMA_AtomIJNS4_10MMA_TraitsINS4_19SM100_MMA_F8F6F4_SSEJSH_SH_fSE_SE_NS4_17integral_constantINS4_4UMMA5MajorELSP_0EEESQ_NSN_INSO_7ScaleInELSR_0EEESS_EEEEEENS4_6LayoutISC_NS5_IJNSA_ILi0EEESW_SW_EEEEENS5_IJNS4_10UnderscoreESZ_SZ_EEEEENS4_13SM90_TMA_LOADENS4_14ComposedLayoutINS4_7SwizzleILi1ELi4ELi3EEENS4_18smem_ptr_flag_bitsILi8EEENSV_INS5_IJNSA_ILi8EEESF_EEENS5_IJSF_SB_EEEEEEEvNS4_8identityES12_S1C_vS1D_EENS_8epilogue10collective18CollectiveEpilogueINS1F_23Sm100TmaWarpSpecializedILi2ELi2ELi64ELb0ELb0EEEJSG_NS5_IJNSV_ISE_SB_EENSV_INSA_ILi64EEESB_EEEEESH_SI_SH_SI_NS1F_6fusion15FusionCallbacksIS1J_NS1O_17LinearCombinationISH_fSH_fLNS_15FloatRoundStyleE2EEESG_S1N_JEEENS4_5SM1004TMEM4LOAD26SM100_TMEM_LOAD_32dp32b64xES12_NS13_INS14_ILi2ELi4ELi3EEES17_NSV_INS5_IJS18_S1L_EEENS5_IJS1L_SB_EEEEEEENS4_39AutoVectorizingCopyWithAssumedAlignmentILi128EEENS4_14SM90_TMA_STOREES22_S24_S24_EEEvvEEEEvNT_6ParamsE --------------------------
	.section	.nv.constant0._ZN7cutlass13device_kernelINS_4gemm6kernel13GemmUniversalIN4cute5tupleIJiiiiEEENS1_10collective13CollectiveMmaINS1_35MainloopSm100TmaUmmaWarpSpecializedILi7ELi2ELi4ENS5_IJNS4_1CILi1EEESB_SB_EEEEENS5_IJNSA_ILi128EEESE_NSA_ILi32EEEEEENS_12float_e4m3_tENS5_IJlSB_lEEESH_SI_NS4_8TiledMMAINS4_8MMA_AtomIJNS4_10MMA_TraitsINS4_19SM100_MMA_F8F6F4_SSEJSH_SH_fSE_SE_NS4_17integral_constantINS4_4UMMA5MajorELSP_0EEESQ_NSN_INSO_7ScaleInELSR_0EEESS_EEEEEENS4_6LayoutISC_NS5_IJNSA_ILi0EEESW_SW_EEEEENS5_IJNS4_10UnderscoreESZ_SZ_EEEEENS4_13SM90_TMA_LOADENS4_14ComposedLayoutINS4_7SwizzleILi1ELi4ELi3EEENS4_18smem_ptr_flag_bitsILi8EEENSV_INS5_IJNSA_ILi8EEESF_EEENS5_IJSF_SB_EEEEEEEvNS4_8identityES12_S1C_vS1D_EENS_8epilogue10collective18CollectiveEpilogueINS1F_23Sm100TmaWarpSpecializedILi2ELi2ELi64ELb0ELb0EEEJSG_NS5_IJNSV_ISE_SB_EENSV_INSA_ILi64EEESB_EEEEESH_SI_SH_SI_NS1F_6fusion15FusionCallbacksIS1J_NS1O_17LinearCombinationISH_fSH_fLNS_15FloatRoundStyleE2EEESG_S1N_JEEENS4_5SM1004TMEM4LOAD26SM100_TMEM_LOAD_32dp32b64xES12_NS13_INS14_ILi2ELi4ELi3EEES17_NSV_INS5_IJS18_S1L_EEENS5_IJS1L_SB_EEEEEEENS4_39AutoVectorizingCopyWithAssumedAlignmentILi128EEENS4_14SM90_TMA_STOREES22_S24_S24_EEEvvEEEEvNT_6ParamsE,"a",@progbits
	.sectionflags	@""
	.align	4
.nv.constant0._ZN7cutlass13device_kernelINS_4gemm6kernel13GemmUniversalIN4cute5tupleIJiiiiEEENS1_10collective13CollectiveMmaINS1_35MainloopSm100TmaUmmaWarpSpecializedILi7ELi2ELi4ENS5_IJNS4_1CILi1EEESB_SB_EEEEENS5_IJNSA_ILi128EEESE_NSA_ILi32EEEEEENS_12float_e4m3_tENS5_IJlSB_lEEESH_SI_NS4_8TiledMMAINS4_8MMA_AtomIJNS4_10MMA_TraitsINS4_19SM100_MMA_F8F6F4_SSEJSH_SH_fSE_SE_NS4_17integral_constantINS4_4UMMA5MajorELSP_0EEESQ_NSN_INSO_7ScaleInELSR_0EEESS_EEEEEENS4_6LayoutISC_NS5_IJNSA_ILi0EEESW_SW_EEEEENS5_IJNS4_10UnderscoreESZ_SZ_EEEEENS4_13SM90_TMA_LOADENS4_14ComposedLayoutINS4_7SwizzleILi1ELi4ELi3EEENS4_18smem_ptr_flag_bitsILi8EEENSV_INS5_IJNSA_ILi8EEESF_EEENS5_IJSF_SB_EEEEEEEvNS4_8identityES12_S1C_vS1D_EENS_8epilogue10collective18CollectiveEpilogueINS1F_23Sm100TmaWarpSpecializedILi2ELi2ELi64ELb0ELb0EEEJSG_NS5_IJNSV_ISE_SB_EENSV_INSA_ILi64EEESB_EEEEESH_SI_SH_SI_NS1F_6fusion15FusionCallbacksIS1J_NS1O_17LinearCombinationISH_fSH_fLNS_15FloatRoundStyleE2EEESG_S1N_JEEENS4_5SM1004TMEM4LOAD26SM100_TMEM_LOAD_32dp32b64xES12_NS13_INS14_ILi2ELi4ELi3EEES17_NSV_INS5_IJS18_S1L_EEENS5_IJS1L_SB_EEEEEEENS4_39AutoVectorizingCopyWithAssumedAlignmentILi128EEENS4_14SM90_TMA_STOREES22_S24_S24_EEEvvEEEEvNT_6ParamsE:
	.zero		2944


//--------------------- SYMBOLS --------------------------

	.type		.nv.reservedSmem.offset0,@object
	.size		.nv.reservedSmem.offset0,0x4
	.type		.nv.reservedSmem.cap,@object
	.size		.nv.reservedSmem.cap,0x4
	.type		__assertfail,@function
